//
// Generated by NVIDIA NVVM Compiler
//
// Compiler Build ID: CL-36424714
// Cuda compilation tools, release 13.0, V13.0.88
// Based on NVVM 20.0.0
//

.version 9.0
.target sm_100
.address_size 64

	// .globl	_Z9dijkstrasPiS_S_
// _ZZ9dijkstrasPiS_S_E4temp has been demoted

.visible .entry _Z9dijkstrasPiS_S_(
	.param .u64 .ptr .align 1 _Z9dijkstrasPiS_S__param_0,
	.param .u64 .ptr .align 1 _Z9dijkstrasPiS_S__param_1,
	.param .u64 .ptr .align 1 _Z9dijkstrasPiS_S__param_2
)
{
	.local .align 8 .b8 	__local_depot0[80];
	.reg .b64 	%SP;
	.reg .b64 	%SPL;
	.reg .pred 	%p<110>;
	.reg .b32 	%r<415>;
	.reg .b64 	%rd<113>;
	// demoted variable
	.shared .align 4 .b8 _ZZ9dijkstrasPiS_S_E4temp[80];
	mov.u64 	%SPL, __local_depot0;
	ld.param.u64 	%rd20, [_Z9dijkstrasPiS_S__param_0];
	ld.param.u64 	%rd19, [_Z9dijkstrasPiS_S__param_1];
	ld.param.u64 	%rd21, [_Z9dijkstrasPiS_S__param_2];
	cvta.to.global.u64 	%rd1, %rd20;
	cvta.to.global.u64 	%rd2, %rd21;
	add.u64 	%rd3, %SPL, 0;
	add.u64 	%rd4, %SPL, 40;
	ld.global.u32 	%r1, [%rd2];
	setp.eq.s32 	%p1, %r1, 0;
	@%p1 bra 	$L__BB0_7;
	mul.lo.s32 	%r140, %r1, %r1;
	max.u32 	%r2, %r140, 1;
	and.b32  	%r3, %r2, 1;
	setp.lt.u32 	%p2, %r140, 4;
	mov.b32 	%r357, 0;
	@%p2 bra 	$L__BB0_4;
	and.b32  	%r357, %r2, 2147483644;
	mov.b32 	%r355, 0;
$L__BB0_3:
	mul.wide.u32 	%rd24, %r355, 4;
	add.s64 	%rd25, %rd1, %rd24;
	ld.global.u32 	%r142, [%rd25];
	shl.b32 	%r143, %r355, 2;
	mov.u32 	%r144, _ZZ9dijkstrasPiS_S_E4temp;
	add.s32 	%r145, %r144, %r143;
	st.shared.u32 	[%r145], %r142;
	ld.global.u32 	%r146, [%rd25+4];
	st.shared.u32 	[%r145+4], %r146;
	ld.global.u32 	%r147, [%rd25+8];
	st.shared.u32 	[%r145+8], %r147;
	ld.global.u32 	%r148, [%rd25+12];
	st.shared.u32 	[%r145+12], %r148;
	add.s32 	%r355, %r355, 4;
	setp.ne.s32 	%p3, %r355, %r357;
	@%p3 bra 	$L__BB0_3;
$L__BB0_4:
	setp.eq.s32 	%p4, %r3, 0;
	@%p4 bra 	$L__BB0_7;
	mov.b32 	%r358, 0;
	mov.u32 	%r152, _ZZ9dijkstrasPiS_S_E4temp;
$L__BB0_6:
	.pragma "nounroll";
	mul.wide.u32 	%rd26, %r357, 4;
	add.s64 	%rd27, %rd1, %rd26;
	ld.global.u32 	%r150, [%rd27];
	shl.b32 	%r151, %r357, 2;
	add.s32 	%r153, %r152, %r151;
	st.shared.u32 	[%r153], %r150;
	add.s32 	%r357, %r357, 1;
	add.s32 	%r358, %r358, 1;
	setp.ne.s32 	%p5, %r358, %r3;
	@%p5 bra 	$L__BB0_6;
$L__BB0_7:
	bar.sync 	0;
	mov.u32 	%r12, %tid.x;
	ld.global.u32 	%r413, [%rd2];
	setp.lt.s32 	%p6, %r413, 1;
	@%p6 bra 	$L__BB0_14;
	mul.lo.s32 	%r14, %r413, %r12;
	and.b32  	%r15, %r413, 3;
	setp.lt.u32 	%p7, %r413, 4;
	mov.b32 	%r361, 0;
	@%p7 bra 	$L__BB0_11;
	and.b32  	%r361, %r413, 2147483644;
	mov.b32 	%r359, 0;
$L__BB0_10:
	add.s32 	%r156, %r14, %r359;
	shl.b32 	%r157, %r156, 2;
	mov.u32 	%r158, _ZZ9dijkstrasPiS_S_E4temp;
	add.s32 	%r159, %r158, %r157;
	ld.shared.u32 	%r160, [%r159];
	mul.wide.u32 	%rd28, %r359, 4;
	add.s64 	%rd29, %rd3, %rd28;
	add.s64 	%rd30, %rd4, %rd28;
	ld.shared.u32 	%r161, [%r159+4];
	st.local.v2.u32 	[%rd29], {%r160, %r161};
	mov.b32 	%r162, 0;
	st.local.v2.u32 	[%rd30], {%r162, %r162};
	ld.shared.u32 	%r163, [%r159+8];
	ld.shared.u32 	%r164, [%r159+12];
	st.local.v2.u32 	[%rd29+8], {%r163, %r164};
	st.local.v2.u32 	[%rd30+8], {%r162, %r162};
	add.s32 	%r359, %r359, 4;
	setp.ne.s32 	%p8, %r359, %r361;
	@%p8 bra 	$L__BB0_10;
$L__BB0_11:
	setp.eq.s32 	%p9, %r15, 0;
	@%p9 bra 	$L__BB0_14;
	mov.b32 	%r362, 0;
	mov.u32 	%r168, _ZZ9dijkstrasPiS_S_E4temp;
$L__BB0_13:
	.pragma "nounroll";
	add.s32 	%r166, %r14, %r361;
	shl.b32 	%r167, %r166, 2;
	add.s32 	%r169, %r168, %r167;
	ld.shared.u32 	%r170, [%r169];
	mul.wide.u32 	%rd31, %r361, 4;
	add.s64 	%rd32, %rd3, %rd31;
	st.local.u32 	[%rd32], %r170;
	add.s64 	%rd33, %rd4, %rd31;
	mov.b32 	%r171, 0;
	st.local.u32 	[%rd33], %r171;
	add.s32 	%r361, %r361, 1;
	add.s32 	%r362, %r362, 1;
	setp.ne.s32 	%p10, %r362, %r15;
	@%p10 bra 	$L__BB0_13;
$L__BB0_14:
	mul.wide.u32 	%rd34, %r12, 4;
	add.s64 	%rd35, %rd4, %rd34;
	mov.b32 	%r172, 1;
	st.local.u32 	[%rd35], %r172;
	setp.lt.s32 	%p11, %r413, 2;
	@%p11 bra 	$L__BB0_128;
	add.s32 	%r24, %r12, 1;
	cvta.to.global.u64 	%rd5, %rd19;
$L__BB0_16:
	setp.lt.s32 	%p12, %r413, 1;
	mov.b32 	%r389, 0;
	@%p12 bra 	$L__BB0_20;
	mov.b32 	%r364, 0;
$L__BB0_18:
	mul.wide.u32 	%rd36, %r364, 4;
	add.s64 	%rd37, %rd4, %rd36;
	ld.local.u32 	%r175, [%rd37];
	setp.eq.s32 	%p13, %r175, 0;
	mov.u32 	%r389, %r364;
	@%p13 bra 	$L__BB0_20;
	add.s32 	%r364, %r364, 1;
	setp.lt.s32 	%p14, %r364, %r413;
	mov.b32 	%r389, 0;
	@%p14 bra 	$L__BB0_18;
$L__BB0_20:
	add.s32 	%r397, %r389, 1;
	setp.ge.s32 	%p15, %r397, %r413;
	@%p15 bra 	$L__BB0_96;
	add.s32 	%r178, %r389, 2;
	max.s32 	%r179, %r413, %r178;
	not.b32 	%r180, %r389;
	add.s32 	%r30, %r179, %r180;
	sub.s32 	%r181, %r179, %r389;
	add.s32 	%r182, %r181, -2;
	and.b32  	%r31, %r30, 15;
	setp.lt.u32 	%p16, %r182, 15;
	@%p16 bra 	$L__BB0_57;
	add.s32 	%r367, %r389, 8;
	and.b32  	%r183, %r30, -16;
	neg.s32 	%r366, %r183;
$L__BB0_23:
	.pragma "nounroll";
	add.s32 	%r37, %r367, -7;
	mul.wide.u32 	%rd38, %r37, 4;
	add.s64 	%rd6, %rd4, %rd38;
	ld.local.u32 	%r184, [%rd6];
	setp.ne.s32 	%p17, %r184, 0;
	add.s64 	%rd7, %rd3, %rd38;
	@%p17 bra 	$L__BB0_25;
	ld.local.u32 	%r185, [%rd7];
	mul.wide.s32 	%rd39, %r389, 4;
	add.s64 	%rd40, %rd3, %rd39;
	ld.local.u32 	%r186, [%rd40];
	setp.lt.s32 	%p18, %r185, %r186;
	selp.b32 	%r389, %r37, %r389, %p18;
$L__BB0_25:
	ld.local.u32 	%r187, [%rd6+4];
	setp.ne.s32 	%p19, %r187, 0;
	@%p19 bra 	$L__BB0_27;
	add.s32 	%r188, %r367, -6;
	ld.local.u32 	%r189, [%rd7+4];
	mul.wide.s32 	%rd41, %r389, 4;
	add.s64 	%rd42, %rd3, %rd41;
	ld.local.u32 	%r190, [%rd42];
	setp.lt.s32 	%p20, %r189, %r190;
	selp.b32 	%r389, %r188, %r389, %p20;
$L__BB0_27:
	ld.local.u32 	%r191, [%rd6+8];
	setp.ne.s32 	%p21, %r191, 0;
	@%p21 bra 	$L__BB0_29;
	add.s32 	%r192, %r367, -5;
	ld.local.u32 	%r193, [%rd7+8];
	mul.wide.s32 	%rd43, %r389, 4;
	add.s64 	%rd44, %rd3, %rd43;
	ld.local.u32 	%r194, [%rd44];
	setp.lt.s32 	%p22, %r193, %r194;
	selp.b32 	%r389, %r192, %r389, %p22;
$L__BB0_29:
	ld.local.u32 	%r195, [%rd6+12];
	setp.ne.s32 	%p23, %r195, 0;
	@%p23 bra 	$L__BB0_31;
	add.s32 	%r196, %r367, -4;
	ld.local.u32 	%r197, [%rd7+12];
	mul.wide.s32 	%rd45, %r389, 4;
	add.s64 	%rd46, %rd3, %rd45;
	ld.local.u32 	%r198, [%rd46];
	setp.lt.s32 	%p24, %r197, %r198;
	selp.b32 	%r389, %r196, %r389, %p24;
$L__BB0_31:
	ld.local.u32 	%r199, [%rd6+16];
	setp.ne.s32 	%p25, %r199, 0;
	@%p25 bra 	$L__BB0_33;
	add.s32 	%r200, %r367, -3;
	ld.local.u32 	%r201, [%rd7+16];
	mul.wide.s32 	%rd47, %r389, 4;
	add.s64 	%rd48, %rd3, %rd47;
	ld.local.u32 	%r202, [%rd48];
	setp.lt.s32 	%p26, %r201, %r202;
	selp.b32 	%r389, %r200, %r389, %p26;
$L__BB0_33:
	ld.local.u32 	%r203, [%rd6+20];
	setp.ne.s32 	%p27, %r203, 0;
	@%p27 bra 	$L__BB0_35;
	add.s32 	%r204, %r367, -2;
	ld.local.u32 	%r205, [%rd7+20];
	mul.wide.s32 	%rd49, %r389, 4;
	add.s64 	%rd50, %rd3, %rd49;
	ld.local.u32 	%r206, [%rd50];
	setp.lt.s32 	%p28, %r205, %r206;
	selp.b32 	%r389, %r204, %r389, %p28;
$L__BB0_35:
	ld.local.u32 	%r207, [%rd6+24];
	setp.ne.s32 	%p29, %r207, 0;
	@%p29 bra 	$L__BB0_37;
	add.s32 	%r208, %r367, -1;
	ld.local.u32 	%r209, [%rd7+24];
	mul.wide.s32 	%rd51, %r389, 4;
	add.s64 	%rd52, %rd3, %rd51;
	ld.local.u32 	%r210, [%rd52];
	setp.lt.s32 	%p30, %r209, %r210;
	selp.b32 	%r389, %r208, %r389, %p30;
$L__BB0_37:
	ld.local.u32 	%r211, [%rd6+28];
	setp.ne.s32 	%p31, %r211, 0;
	@%p31 bra 	$L__BB0_39;
	ld.local.u32 	%r212, [%rd7+28];
	mul.wide.s32 	%rd53, %r389, 4;
	add.s64 	%rd54, %rd3, %rd53;
	ld.local.u32 	%r213, [%rd54];
	setp.lt.s32 	%p32, %r212, %r213;
	selp.b32 	%r389, %r367, %r389, %p32;
$L__BB0_39:
	ld.local.u32 	%r214, [%rd6+32];
	setp.ne.s32 	%p33, %r214, 0;
	@%p33 bra 	$L__BB0_41;
	add.s32 	%r215, %r367, 1;
	ld.local.u32 	%r216, [%rd7+32];
	mul.wide.s32 	%rd55, %r389, 4;
	add.s64 	%rd56, %rd3, %rd55;
	ld.local.u32 	%r217, [%rd56];
	setp.lt.s32 	%p34, %r216, %r217;
	selp.b32 	%r389, %r215, %r389, %p34;
$L__BB0_41:
	ld.local.u32 	%r218, [%rd6+36];
	setp.ne.s32 	%p35, %r218, 0;
	@%p35 bra 	$L__BB0_43;
	add.s32 	%r219, %r367, 2;
	ld.local.u32 	%r220, [%rd7+36];
	mul.wide.s32 	%rd57, %r389, 4;
	add.s64 	%rd58, %rd3, %rd57;
	ld.local.u32 	%r221, [%rd58];
	setp.lt.s32 	%p36, %r220, %r221;
	selp.b32 	%r389, %r219, %r389, %p36;
$L__BB0_43:
	ld.local.u32 	%r222, [%rd6+40];
	setp.ne.s32 	%p37, %r222, 0;
	@%p37 bra 	$L__BB0_45;
	add.s32 	%r223, %r367, 3;
	ld.local.u32 	%r224, [%rd7+40];
	mul.wide.s32 	%rd59, %r389, 4;
	add.s64 	%rd60, %rd3, %rd59;
	ld.local.u32 	%r225, [%rd60];
	setp.lt.s32 	%p38, %r224, %r225;
	selp.b32 	%r389, %r223, %r389, %p38;
$L__BB0_45:
	ld.local.u32 	%r226, [%rd6+44];
	setp.ne.s32 	%p39, %r226, 0;
	@%p39 bra 	$L__BB0_47;
	add.s32 	%r227, %r367, 4;
	ld.local.u32 	%r228, [%rd7+44];
	mul.wide.s32 	%rd61, %r389, 4;
	add.s64 	%rd62, %rd3, %rd61;
	ld.local.u32 	%r229, [%rd62];
	setp.lt.s32 	%p40, %r228, %r229;
	selp.b32 	%r389, %r227, %r389, %p40;
$L__BB0_47:
	ld.local.u32 	%r230, [%rd6+48];
	setp.ne.s32 	%p41, %r230, 0;
	@%p41 bra 	$L__BB0_49;
	add.s32 	%r231, %r367, 5;
	ld.local.u32 	%r232, [%rd7+48];
	mul.wide.s32 	%rd63, %r389, 4;
	add.s64 	%rd64, %rd3, %rd63;
	ld.local.u32 	%r233, [%rd64];
	setp.lt.s32 	%p42, %r232, %r233;
	selp.b32 	%r389, %r231, %r389, %p42;
$L__BB0_49:
	ld.local.u32 	%r234, [%rd6+52];
	setp.ne.s32 	%p43, %r234, 0;
	@%p43 bra 	$L__BB0_51;
	add.s32 	%r235, %r367, 6;
	ld.local.u32 	%r236, [%rd7+52];
	mul.wide.s32 	%rd65, %r389, 4;
	add.s64 	%rd66, %rd3, %rd65;
	ld.local.u32 	%r237, [%rd66];
	setp.lt.s32 	%p44, %r236, %r237;
	selp.b32 	%r389, %r235, %r389, %p44;
$L__BB0_51:
	ld.local.u32 	%r238, [%rd6+56];
	setp.ne.s32 	%p45, %r238, 0;
	@%p45 bra 	$L__BB0_53;
	add.s32 	%r239, %r367, 7;
	ld.local.u32 	%r240, [%rd7+56];
	mul.wide.s32 	%rd67, %r389, 4;
	add.s64 	%rd68, %rd3, %rd67;
	ld.local.u32 	%r241, [%rd68];
	setp.lt.s32 	%p46, %r240, %r241;
	selp.b32 	%r389, %r239, %r389, %p46;
$L__BB0_53:
	ld.local.u32 	%r242, [%rd6+60];
	setp.ne.s32 	%p47, %r242, 0;
	@%p47 bra 	$L__BB0_55;
	add.s32 	%r243, %r367, 8;
	ld.local.u32 	%r244, [%rd7+60];
	mul.wide.s32 	%rd69, %r389, 4;
	add.s64 	%rd70, %rd3, %rd69;
	ld.local.u32 	%r245, [%rd70];
	setp.lt.s32 	%p48, %r244, %r245;
	selp.b32 	%r389, %r243, %r389, %p48;
$L__BB0_55:
	add.s32 	%r367, %r367, 16;
	add.s32 	%r366, %r366, 16;
	setp.ne.s32 	%p49, %r366, 0;
	@%p49 bra 	$L__BB0_23;
	add.s32 	%r397, %r367, -7;
$L__BB0_57:
	setp.eq.s32 	%p50, %r31, 0;
	@%p50 bra 	$L__BB0_96;
	and.b32  	%r76, %r30, 7;
	setp.lt.u32 	%p51, %r31, 8;
	@%p51 bra 	$L__BB0_76;
	mul.wide.u32 	%rd71, %r397, 4;
	add.s64 	%rd8, %rd4, %rd71;
	ld.local.u32 	%r247, [%rd8];
	setp.ne.s32 	%p52, %r247, 0;
	add.s64 	%rd9, %rd3, %rd71;
	@%p52 bra 	$L__BB0_61;
	ld.local.u32 	%r248, [%rd9];
	mul.wide.s32 	%rd72, %r389, 4;
	add.s64 	%rd73, %rd3, %rd72;
	ld.local.u32 	%r249, [%rd73];
	setp.lt.s32 	%p53, %r248, %r249;
	selp.b32 	%r389, %r397, %r389, %p53;
$L__BB0_61:
	ld.local.u32 	%r250, [%rd8+4];
	setp.ne.s32 	%p54, %r250, 0;
	@%p54 bra 	$L__BB0_63;
	add.s32 	%r251, %r397, 1;
	ld.local.u32 	%r252, [%rd9+4];
	mul.wide.s32 	%rd74, %r389, 4;
	add.s64 	%rd75, %rd3, %rd74;
	ld.local.u32 	%r253, [%rd75];
	setp.lt.s32 	%p55, %r252, %r253;
	selp.b32 	%r389, %r251, %r389, %p55;
$L__BB0_63:
	ld.local.u32 	%r254, [%rd8+8];
	setp.ne.s32 	%p56, %r254, 0;
	@%p56 bra 	$L__BB0_65;
	add.s32 	%r255, %r397, 2;
	ld.local.u32 	%r256, [%rd9+8];
	mul.wide.s32 	%rd76, %r389, 4;
	add.s64 	%rd77, %rd3, %rd76;
	ld.local.u32 	%r257, [%rd77];
	setp.lt.s32 	%p57, %r256, %r257;
	selp.b32 	%r389, %r255, %r389, %p57;
$L__BB0_65:
	ld.local.u32 	%r258, [%rd8+12];
	setp.ne.s32 	%p58, %r258, 0;
	@%p58 bra 	$L__BB0_67;
	add.s32 	%r259, %r397, 3;
	ld.local.u32 	%r260, [%rd9+12];
	mul.wide.s32 	%rd78, %r389, 4;
	add.s64 	%rd79, %rd3, %rd78;
	ld.local.u32 	%r261, [%rd79];
	setp.lt.s32 	%p59, %r260, %r261;
	selp.b32 	%r389, %r259, %r389, %p59;
$L__BB0_67:
	ld.local.u32 	%r262, [%rd8+16];
	setp.ne.s32 	%p60, %r262, 0;
	@%p60 bra 	$L__BB0_69;
	add.s32 	%r263, %r397, 4;
	ld.local.u32 	%r264, [%rd9+16];
	mul.wide.s32 	%rd80, %r389, 4;
	add.s64 	%rd81, %rd3, %rd80;
	ld.local.u32 	%r265, [%rd81];
	setp.lt.s32 	%p61, %r264, %r265;
	selp.b32 	%r389, %r263, %r389, %p61;
$L__BB0_69:
	ld.local.u32 	%r266, [%rd8+20];
	setp.ne.s32 	%p62, %r266, 0;
	@%p62 bra 	$L__BB0_71;
	add.s32 	%r267, %r397, 5;
	ld.local.u32 	%r268, [%rd9+20];
	mul.wide.s32 	%rd82, %r389, 4;
	add.s64 	%rd83, %rd3, %rd82;
	ld.local.u32 	%r269, [%rd83];
	setp.lt.s32 	%p63, %r268, %r269;
	selp.b32 	%r389, %r267, %r389, %p63;
$L__BB0_71:
	ld.local.u32 	%r270, [%rd8+24];
	setp.ne.s32 	%p64, %r270, 0;
	@%p64 bra 	$L__BB0_73;
	add.s32 	%r271, %r397, 6;
	ld.local.u32 	%r272, [%rd9+24];
	mul.wide.s32 	%rd84, %r389, 4;
	add.s64 	%rd85, %rd3, %rd84;
	ld.local.u32 	%r273, [%rd85];
	setp.lt.s32 	%p65, %r272, %r273;
	selp.b32 	%r389, %r271, %r389, %p65;
$L__BB0_73:
	ld.local.u32 	%r274, [%rd8+28];
	setp.ne.s32 	%p66, %r274, 0;
	@%p66 bra 	$L__BB0_75;
	add.s32 	%r275, %r397, 7;
	ld.local.u32 	%r276, [%rd9+28];
	mul.wide.s32 	%rd86, %r389, 4;
	add.s64 	%rd87, %rd3, %rd86;
	ld.local.u32 	%r277, [%rd87];
	setp.lt.s32 	%p67, %r276, %r277;
	selp.b32 	%r389, %r275, %r389, %p67;
$L__BB0_75:
	add.s32 	%r397, %r397, 8;
$L__BB0_76:
	setp.eq.s32 	%p68, %r76, 0;
	@%p68 bra 	$L__BB0_96;
	and.b32  	%r97, %r30, 3;
	setp.lt.u32 	%p69, %r76, 4;
	@%p69 bra 	$L__BB0_87;
	mul.wide.u32 	%rd88, %r397, 4;
	add.s64 	%rd10, %rd4, %rd88;
	ld.local.u32 	%r279, [%rd10];
	setp.ne.s32 	%p70, %r279, 0;
	add.s64 	%rd11, %rd3, %rd88;
	@%p70 bra 	$L__BB0_80;
	ld.local.u32 	%r280, [%rd11];
	mul.wide.s32 	%rd89, %r389, 4;
	add.s64 	%rd90, %rd3, %rd89;
	ld.local.u32 	%r281, [%rd90];
	setp.lt.s32 	%p71, %r280, %r281;
	selp.b32 	%r389, %r397, %r389, %p71;
$L__BB0_80:
	ld.local.u32 	%r282, [%rd10+4];
	setp.ne.s32 	%p72, %r282, 0;
	@%p72 bra 	$L__BB0_82;
	add.s32 	%r283, %r397, 1;
	ld.local.u32 	%r284, [%rd11+4];
	mul.wide.s32 	%rd91, %r389, 4;
	add.s64 	%rd92, %rd3, %rd91;
	ld.local.u32 	%r285, [%rd92];
	setp.lt.s32 	%p73, %r284, %r285;
	selp.b32 	%r389, %r283, %r389, %p73;
$L__BB0_82:
	ld.local.u32 	%r286, [%rd10+8];
	setp.ne.s32 	%p74, %r286, 0;
	@%p74 bra 	$L__BB0_84;
	add.s32 	%r287, %r397, 2;
	ld.local.u32 	%r288, [%rd11+8];
	mul.wide.s32 	%rd93, %r389, 4;
	add.s64 	%rd94, %rd3, %rd93;
	ld.local.u32 	%r289, [%rd94];
	setp.lt.s32 	%p75, %r288, %r289;
	selp.b32 	%r389, %r287, %r389, %p75;
$L__BB0_84:
	ld.local.u32 	%r290, [%rd10+12];
	setp.ne.s32 	%p76, %r290, 0;
	@%p76 bra 	$L__BB0_86;
	add.s32 	%r291, %r397, 3;
	ld.local.u32 	%r292, [%rd11+12];
	mul.wide.s32 	%rd95, %r389, 4;
	add.s64 	%rd96, %rd3, %rd95;
	ld.local.u32 	%r293, [%rd96];
	setp.lt.s32 	%p77, %r292, %r293;
	selp.b32 	%r389, %r291, %r389, %p77;
$L__BB0_86:
	add.s32 	%r397, %r397, 4;
$L__BB0_87:
	setp.eq.s32 	%p78, %r97, 0;
	@%p78 bra 	$L__BB0_96;
	mul.wide.u32 	%rd97, %r397, 4;
	add.s64 	%rd12, %rd4, %rd97;
	ld.local.u32 	%r294, [%rd12];
	setp.ne.s32 	%p79, %r294, 0;
	add.s64 	%rd13, %rd3, %rd97;
	@%p79 bra 	$L__BB0_90;
	ld.local.u32 	%r295, [%rd13];
	mul.wide.s32 	%rd98, %r389, 4;
	add.s64 	%rd99, %rd3, %rd98;
	ld.local.u32 	%r296, [%rd99];
	setp.lt.s32 	%p80, %r295, %r296;
	selp.b32 	%r389, %r397, %r389, %p80;
$L__BB0_90:
	setp.eq.s32 	%p81, %r97, 1;
	@%p81 bra 	$L__BB0_96;
	ld.local.u32 	%r297, [%rd12+4];
	setp.ne.s32 	%p82, %r297, 0;
	@%p82 bra 	$L__BB0_93;
	ld.local.u32 	%r298, [%rd13+4];
	mul.wide.s32 	%rd100, %r389, 4;
	add.s64 	%rd101, %rd3, %rd100;
	ld.local.u32 	%r299, [%rd101];
	setp.lt.s32 	%p83, %r298, %r299;
	add.s32 	%r300, %r397, 1;
	selp.b32 	%r389, %r300, %r389, %p83;
$L__BB0_93:
	setp.eq.s32 	%p84, %r97, 2;
	@%p84 bra 	$L__BB0_96;
	ld.local.u32 	%r301, [%rd12+8];
	setp.ne.s32 	%p85, %r301, 0;
	@%p85 bra 	$L__BB0_96;
	ld.local.u32 	%r302, [%rd13+8];
	mul.wide.s32 	%rd102, %r389, 4;
	add.s64 	%rd103, %rd3, %rd102;
	ld.local.u32 	%r303, [%rd103];
	setp.lt.s32 	%p86, %r302, %r303;
	add.s32 	%r304, %r397, 2;
	selp.b32 	%r389, %r304, %r389, %p86;
$L__BB0_96:
	setp.lt.s32 	%p87, %r413, 1;
	mul.wide.s32 	%rd104, %r389, 4;
	add.s64 	%rd105, %rd4, %rd104;
	mov.b32 	%r305, 1;
	st.local.u32 	[%rd105], %r305;
	@%p87 bra 	$L__BB0_124;
	add.s64 	%rd14, %rd3, %rd104;
	and.b32  	%r116, %r413, 3;
	setp.lt.u32 	%p88, %r413, 4;
	mov.b32 	%r410, 0;
	@%p88 bra 	$L__BB0_112;
	and.b32  	%r410, %r413, 2147483644;
	mul.lo.s32 	%r118, %r413, %r389;
	mov.b32 	%r409, 0;
$L__BB0_99:
	mul.wide.u32 	%rd107, %r409, 4;
	add.s64 	%rd15, %rd4, %rd107;
	ld.local.u32 	%r308, [%rd15];
	setp.ne.s32 	%p89, %r308, 0;
	add.s32 	%r309, %r118, %r409;
	shl.b32 	%r310, %r309, 2;
	mov.u32 	%r311, _ZZ9dijkstrasPiS_S_E4temp;
	add.s32 	%r120, %r311, %r310;
	add.s64 	%rd16, %rd3, %rd107;
	@%p89 bra 	$L__BB0_102;
	ld.shared.u32 	%r121, [%r120];
	setp.eq.s32 	%p90, %r121, 9999;
	@%p90 bra 	$L__BB0_102;
	ld.local.u32 	%r312, [%rd16];
	ld.local.u32 	%r313, [%rd14];
	add.s32 	%r314, %r121, %r313;
	min.s32 	%r315, %r312, %r314;
	st.local.u32 	[%rd16], %r315;
$L__BB0_102:
	ld.local.u32 	%r316, [%rd15+4];
	setp.ne.s32 	%p91, %r316, 0;
	@%p91 bra 	$L__BB0_105;
	ld.shared.u32 	%r122, [%r120+4];
	setp.eq.s32 	%p92, %r122, 9999;
	@%p92 bra 	$L__BB0_105;
	ld.local.u32 	%r317, [%rd16+4];
	ld.local.u32 	%r318, [%rd14];
	add.s32 	%r319, %r122, %r318;
	min.s32 	%r320, %r317, %r319;
	st.local.u32 	[%rd16+4], %r320;
$L__BB0_105:
	ld.local.u32 	%r321, [%rd15+8];
	setp.ne.s32 	%p93, %r321, 0;
	@%p93 bra 	$L__BB0_108;
	ld.shared.u32 	%r123, [%r120+8];
	setp.eq.s32 	%p94, %r123, 9999;
	@%p94 bra 	$L__BB0_108;
	ld.local.u32 	%r322, [%rd16+8];
	ld.local.u32 	%r323, [%rd14];
	add.s32 	%r324, %r123, %r323;
	min.s32 	%r325, %r322, %r324;
	st.local.u32 	[%rd16+8], %r325;
$L__BB0_108:
	ld.local.u32 	%r326, [%rd15+12];
	setp.ne.s32 	%p95, %r326, 0;
	@%p95 bra 	$L__BB0_111;
	ld.shared.u32 	%r124, [%r120+12];
	setp.eq.s32 	%p96, %r124, 9999;
	@%p96 bra 	$L__BB0_111;
	ld.local.u32 	%r327, [%rd16+12];
	ld.local.u32 	%r328, [%rd14];
	add.s32 	%r329, %r124, %r328;
	min.s32 	%r330, %r327, %r329;
	st.local.u32 	[%rd16+12], %r330;
$L__BB0_111:
	add.s32 	%r409, %r409, 4;
	setp.ne.s32 	%p97, %r409, %r410;
	@%p97 bra 	$L__BB0_99;
$L__BB0_112:
	setp.eq.s32 	%p98, %r116, 0;
	@%p98 bra 	$L__BB0_124;
	mul.wide.u32 	%rd108, %r410, 4;
	add.s64 	%rd17, %rd4, %rd108;
	ld.local.u32 	%r331, [%rd17];
	setp.ne.s32 	%p99, %r331, 0;
	mad.lo.s32 	%r332, %r413, %r389, %r410;
	shl.b32 	%r333, %r332, 2;
	mov.u32 	%r334, _ZZ9dijkstrasPiS_S_E4temp;
	add.s32 	%r127, %r334, %r333;
	add.s64 	%rd18, %rd3, %rd108;
	@%p99 bra 	$L__BB0_116;
	ld.shared.u32 	%r128, [%r127];
	setp.eq.s32 	%p100, %r128, 9999;
	@%p100 bra 	$L__BB0_116;
	ld.local.u32 	%r335, [%rd18];
	ld.local.u32 	%r336, [%rd14];
	add.s32 	%r337, %r128, %r336;
	min.s32 	%r338, %r335, %r337;
	st.local.u32 	[%rd18], %r338;
$L__BB0_116:
	setp.eq.s32 	%p101, %r116, 1;
	@%p101 bra 	$L__BB0_124;
	ld.local.u32 	%r339, [%rd17+4];
	setp.ne.s32 	%p102, %r339, 0;
	@%p102 bra 	$L__BB0_120;
	ld.shared.u32 	%r129, [%r127+4];
	setp.eq.s32 	%p103, %r129, 9999;
	@%p103 bra 	$L__BB0_120;
	ld.local.u32 	%r340, [%rd18+4];
	ld.local.u32 	%r341, [%rd14];
	add.s32 	%r342, %r129, %r341;
	min.s32 	%r343, %r340, %r342;
	st.local.u32 	[%rd18+4], %r343;
$L__BB0_120:
	setp.eq.s32 	%p104, %r116, 2;
	@%p104 bra 	$L__BB0_124;
	ld.local.u32 	%r344, [%rd17+8];
	setp.ne.s32 	%p105, %r344, 0;
	@%p105 bra 	$L__BB0_124;
	ld.shared.u32 	%r130, [%r127+8];
	setp.eq.s32 	%p106, %r130, 9999;
	@%p106 bra 	$L__BB0_124;
	ld.local.u32 	%r345, [%rd18+8];
	ld.local.u32 	%r346, [%rd14];
	add.s32 	%r347, %r130, %r346;
	min.s32 	%r348, %r345, %r347;
	st.local.u32 	[%rd18+8], %r348;
$L__BB0_124:
	setp.lt.s32 	%p107, %r413, 1;
	mul.lo.s32 	%r414, %r413, %r12;
	@%p107 bra 	$L__BB0_127;
	mov.b32 	%r411, 0;
$L__BB0_126:
	mul.wide.u32 	%rd109, %r411, 4;
	add.s64 	%rd110, %rd3, %rd109;
	ld.local.u32 	%r350, [%rd110];
	mul.wide.u32 	%rd111, %r414, 4;
	add.s64 	%rd112, %rd5, %rd111;
	st.global.u32 	[%rd112], %r350;
	add.s32 	%r411, %r411, 1;
	add.s32 	%r414, %r414, 1;
	ld.global.u32 	%r413, [%rd2];
	mul.lo.s32 	%r351, %r413, %r24;
	setp.lt.s32 	%p108, %r414, %r351;
	@%p108 bra 	$L__BB0_126;
$L__BB0_127:
	add.s32 	%r352, %r414, 1;
	add.s32 	%r353, %r413, -1;
	setp.lt.s32 	%p109, %r352, %r353;
	@%p109 bra 	$L__BB0_16;
$L__BB0_128:
	mov.b32 	%r354, 1;
	st.global.u32 	[%rd2], %r354;
	ret;

}


// ===== COMPILED SASS (sm_100) =====

	.target	sm_100

	.elftype	@"ET_EXEC"


//--------------------- .note.nv.tkinfo           --------------------------
	.section	.note.nv.tkinfo,"",@"SHT_NOTE"
	.sectionflags	@"SHF_NOTE_NV_TKINFO"
	.tkinfo
        /*0018*/ 	.word	0x00000002
        /*0030*/ 	.string	""
        /*0030*/ 	.string	"ptxas"
        /*0030*/ 	.string	"Cuda compilation tools, release 13.0, V13.0.88"
        /*0030*/ 	.string	"Build cuda_13.0.r13.0/compiler.36424714_0"
        /*0030*/ 	.string	"-arch sm_100 -m 64 "



//--------------------- .note.nv.cuinfo           --------------------------
	.section	.note.nv.cuinfo,"",@"SHT_NOTE"
	.sectionflags	@"SHF_NOTE_NV_CUINFO"
        /*0018*/ 	.short	0x0002
        /*001a*/ 	.short	0x0064
        /*001c*/ 	.short	0x0082
	.zero		2


//--------------------- .nv.info                  --------------------------
	.section	.nv.info,"",@"SHT_CUDA_INFO"
	.align	4


	//----- nvinfo : EIATTR_REGCOUNT
	.align		4
        /*0000*/ 	.byte	0x04, 0x2f
        /*0002*/ 	.short	(.L_1 - .L_0)
	.align		4
.L_0:
        /*0004*/ 	.word	index@(_Z9dijkstrasPiS_S_)
        /*0008*/ 	.word	0x00000020


	//----- nvinfo : EIATTR_FRAME_SIZE
	.align		4
.L_1:
        /*000c*/ 	.byte	0x04, 0x11
        /*000e*/ 	.short	(.L_3 - .L_2)
	.align		4
.L_2:
        /*0010*/ 	.word	index@(_Z9dijkstrasPiS_S_)
        /*0014*/ 	.word	0x00000050


	//----- nvinfo : EIATTR_MIN_STACK_SIZE
	.align		4
.L_3:
        /*0018*/ 	.byte	0x04, 0x12
        /*001a*/ 	.short	(.L_5 - .L_4)
	.align		4
.L_4:
        /*001c*/ 	.word	index@(_Z9dijkstrasPiS_S_)
        /*0020*/ 	.word	0x00000050
.L_5:


//--------------------- .nv.compat                --------------------------
	.section	.nv.compat,"",@"SHT_CUDA_COMPAT_INFO"
	.align	4
        /*0000*/ 	.byte	0x02, 0x09, 0x00, 0x00, 0x02, 0x02, 0x01, 0x00, 0x02, 0x05, 0x05, 0x00, 0x03, 0x07, 0x01, 0x01
        /*0010*/ 	.byte	0x02, 0x03, 0x00, 0x00, 0x02, 0x06, 0x01, 0x00, 0x04, 0x0b, 0x08, 0x00, 0x09, 0x00, 0x00, 0x00
        /*0020*/ 	.byte	0x00, 0x00, 0x00, 0x00


//--------------------- .nv.info._Z9dijkstrasPiS_S_ --------------------------
	.section	.nv.info._Z9dijkstrasPiS_S_,"",@"SHT_CUDA_INFO"
	.sectionflags	@""
	.align	4


	//----- nvinfo : EIATTR_CUDA_API_VERSION
	.align		4
        /*0000*/ 	.byte	0x04, 0x37
        /*0002*/ 	.short	(.L_7 - .L_6)
.L_6:
        /*0004*/ 	.word	0x00000082


	//----- nvinfo : EIATTR_KPARAM_INFO
	.align		4
.L_7:
        /*0008*/ 	.byte	0x04, 0x17
        /*000a*/ 	.short	(.L_9 - .L_8)
.L_8:
        /*000c*/ 	.word	0x00000000
        /*0010*/ 	.short	0x0002
        /*0012*/ 	.short	0x0010
        /*0014*/ 	.byte	0x00, 0xf5, 0x21, 0x00


	//----- nvinfo : EIATTR_KPARAM_INFO
	.align		4
.L_9:
        /*0018*/ 	.byte	0x04, 0x17
        /*001a*/ 	.short	(.L_11 - .L_10)
.L_10:
        /*001c*/ 	.word	0x00000000
        /*0020*/ 	.short	0x0001
        /*0022*/ 	.short	0x0008
        /*0024*/ 	.byte	0x00, 0xf5, 0x21, 0x00


	//----- nvinfo : EIATTR_KPARAM_INFO
	.align		4
.L_11:
        /*0028*/ 	.byte	0x04, 0x17
        /*002a*/ 	.short	(.L_13 - .L_12)
.L_12:
        /*002c*/ 	.word	0x00000000
        /*0030*/ 	.short	0x0000
        /*0032*/ 	.short	0x0000
        /*0034*/ 	.byte	0x00, 0xf5, 0x21, 0x00


	//----- nvinfo : EIATTR_SPARSE_MMA_MASK
	.align		4
.L_13:
        /*0038*/ 	.byte	0x03, 0x50
        /*003a*/ 	.short	0x0000


	//----- nvinfo : EIATTR_MAXREG_COUNT
	.align		4
        /*003c*/ 	.byte	0x03, 0x1b
        /*003e*/ 	.short	0x00ff


	//----- nvinfo : EIATTR_NUM_BARRIERS
	.align		4
        /*0040*/ 	.byte	0x02, 0x4c
        /*0042*/ 	.byte	0x01
	.zero		1


	//----- nvinfo : EIATTR_MERCURY_ISA_VERSION
	.align		4
        /*0044*/ 	.byte	0x03, 0x5f
        /*0046*/ 	.short	0x0101


	//----- nvinfo : EIATTR_VRC_CTA_INIT_COUNT
	.align		4
        /*0048*/ 	.byte	0x02, 0x4a
	.zero		1
	.zero		1


	//----- nvinfo : EIATTR_EXIT_INSTR_OFFSETS
	.align		4
        /*004c*/ 	.byte	0x04, 0x1c
        /*004e*/ 	.short	(.L_15 - .L_14)


	//   ....[0]....
.L_14:
        /*0050*/ 	.word	0x00002b20


	//----- nvinfo : EIATTR_CRS_STACK_SIZE
	.align		4
.L_15:
        /*0054*/ 	.byte	0x04, 0x1e
        /*0056*/ 	.short	(.L_17 - .L_16)
.L_16:
        /*0058*/ 	.word	0x00000000


	//----- nvinfo : EIATTR_CBANK_PARAM_SIZE
	.align		4
.L_17:
        /*005c*/ 	.byte	0x03, 0x19
        /*005e*/ 	.short	0x0018


	//----- nvinfo : EIATTR_PARAM_CBANK
	.align		4
        /*0060*/ 	.byte	0x04, 0x0a
        /*0062*/ 	.short	(.L_19 - .L_18)
	.align		4
.L_18:
        /*0064*/ 	.word	index@(.nv.constant0._Z9dijkstrasPiS_S_)
        /*0068*/ 	.short	0x0380
        /*006a*/ 	.short	0x0018


	//----- nvinfo : EIATTR_SW_WAR
	.align		4
.L_19:
        /*006c*/ 	.byte	0x04, 0x36
        /*006e*/ 	.short	(.L_21 - .L_20)
.L_20:
        /*0070*/ 	.word	0x00000008
.L_21:


//--------------------- .nv.callgraph             --------------------------
	.section	.nv.callgraph,"",@"SHT_CUDA_CALLGRAPH"
	.align	4
	.sectionentsize	8
	.align		4
        /*0000*/ 	.word	0x00000000
	.align		4
        /*0004*/ 	.word	0xffffffff
	.align		4
        /*0008*/ 	.word	0x00000000
	.align		4
        /*000c*/ 	.word	0xfffffffe
	.align		4
        /*0010*/ 	.word	0x00000000
	.align		4
        /*0014*/ 	.word	0xfffffffd
	.align		4
        /*0018*/ 	.word	0x00000000
	.align		4
        /*001c*/ 	.word	0xfffffffc


//--------------------- .text._Z9dijkstrasPiS_S_  --------------------------
	.section	.text._Z9dijkstrasPiS_S_,"ax",@progbits
	.align	128
        .global         _Z9dijkstrasPiS_S_
        .type           _Z9dijkstrasPiS_S_,@function
        .size           _Z9dijkstrasPiS_S_,(.L_x_57 - _Z9dijkstrasPiS_S_)
        .other          _Z9dijkstrasPiS_S_,@"STO_CUDA_ENTRY STV_DEFAULT"
_Z9dijkstrasPiS_S_:
.text._Z9dijkstrasPiS_S_:
[----:B------:R-:W0:Y:S08]  /*0000*/  LDC R1, c[0x0][0x37c] ;  /* 0x0000df00ff017b82 */ /* 0x000e300000000800 */
[----:B------:R-:W1:Y:S01]  /*0010*/  LDC.64 R2, c[0x0][0x390] ;  /* 0x0000e400ff027b82 */ /* 0x000e620000000a00 */
[----:B------:R-:W1:Y:S01]  /*0020*/  LDCU.64 UR6, c[0x0][0x358] ;  /* 0x00006b00ff0677ac */ /* 0x000e620008000a00 */
[----:B0-----:R-:W-:Y:S01]  /*0030*/  VIADD R1, R1, 0xffffffb0 ;  /* 0xffffffb001017836 */ /* 0x001fe20000000000 */
[----:B-1----:R-:W2:Y:S02]  /*0040*/  LDG.E R0, desc[UR6][R2.64] ;  /* 0x0000000602007981 */ /* 0x002ea4000c1e1900 */
[----:B--2---:R-:W-:-:S13]  /*0050*/  ISETP.NE.AND P0, PT, R0, RZ, PT ;  /* 0x000000ff0000720c */ /* 0x004fda0003f05270 */
[----:B------:R-:W-:Y:S05]  /*0060*/  @!P0 BRA `(.L_x_0) ;  /* 0x0000000400a48947 */ /* 0x000fea0003800000 */
[----:B------:R-:W-:-:S05]  /*0070*/  IMAD R0, R0, R0, RZ ;  /* 0x0000000000007224 */ /* 0x000fca00078e02ff */
[C---:B------:R-:W-:Y:S02]  /*0080*/  ISETP.GE.U32.AND P0, PT, R0.reuse, 0x4, PT ;  /* 0x000000040000780c */ /* 0x040fe40003f06070 */
[----:B------:R-:W-:Y:S01]  /*0090*/  VIMNMX.U32 R4, PT, PT, R0, 0x1, !PT ;  /* 0x0000000100047848 */ /* 0x000fe20007fe0000 */
[----:B------:R-:W-:-:S03]  /*00a0*/  IMAD.MOV.U32 R0, RZ, RZ, RZ ;  /* 0x000000ffff007224 */ /* 0x000fc600078e00ff */
[----:B------:R-:W-:-:S07]  /*00b0*/  LOP3.LUT R20, R4, 0x1, RZ, 0xc0, !PT ;  /* 0x0000000104147812 */ /* 0x000fce00078ec0ff */
[----:B------:R-:W-:Y:S05]  /*00c0*/  @!P0 BRA `(.L_x_1) ;  /* 0x0000000400508947 */ /* 0x000fea0003800000 */
[----:B------:R-:W-:Y:S01]  /*00d0*/  LOP3.LUT R0, R4, 0x7ffffffc, RZ, 0xc0, !PT ;  /* 0x7ffffffc04007812 */ /* 0x000fe200078ec0ff */
[----:B------:R-:W-:-:S03]  /*00e0*/  IMAD.MOV.U32 R21, RZ, RZ, RZ ;  /* 0x000000ffff157224 */ /* 0x000fc600078e00ff */
[----:B------:R-:W-:-:S13]  /*00f0*/  ISETP.GT.AND P0, PT, R0, RZ, PT ;  /* 0x000000ff0000720c */ /* 0x000fda0003f04270 */
[----:B------:R-:W-:Y:S05]  /*0100*/  @!P0 BRA `(.L_x_2) ;  /* 0x0000000400088947 */ /* 0x000fea0003800000 */
[----:B------:R-:W-:Y:S01]  /*0110*/  IMAD.IADD R4, R0, 0x1, -R21 ;  /* 0x0000000100047824 */ /* 0x000fe200078e0a15 */
[----:B------:R-:W-:-:S04]  /*0120*/  PLOP3.LUT P0, PT, PT, PT, PT, 0x80, 0x8 ;  /* 0x000000000008781c */ /* 0x000fc80003f0f070 */
[----:B------:R-:W-:-:S13]  /*0130*/  ISETP.GT.AND P1, PT, R4, 0xc, PT ;  /* 0x0000000c0400780c */ /* 0x000fda0003f24270 */
[----:B------:R-:W-:Y:S05]  /*0140*/  @!P1 BRA `(.L_x_3) ;  /* 0x0000000000949947 */ /* 0x000fea0003800000 */
[----:B------:R-:W0:Y:S01]  /*0150*/  S2R R5, SR_CgaCtaId ;  /* 0x0000000000057919 */ /* 0x000e220000008800 */
[----:B------:R-:W-:Y:S01]  /*0160*/  MOV R26, 0x400 ;  /* 0x00000400001a7802 */ /* 0x000fe20000000f00 */
[----:B------:R-:W-:Y:S01]  /*0170*/  VIADD R28, R0, 0xfffffff4 ;  /* 0xfffffff4001c7836 */ /* 0x000fe20000000000 */
[----:B------:R-:W-:Y:S02]  /*0180*/  PLOP3.LUT P0, PT, PT, PT, PT, 0x8, 0x80 ;  /* 0x000000000080781c */ /* 0x000fe40003f0e170 */
[----:B0-----:R-:W-:-:S11]  /*0190*/  LEA R26, R5, R26, 0x18 ;  /* 0x0000001a051a7211 */ /* 0x001fd600078ec0ff */
.L_x_4:
[----:B0-----:R-:W0:Y:S01]  /*01a0*/  LDC.64 R22, c[0x0][0x380] ;  /* 0x0000e000ff167b82 */ /* 0x001e220000000a00 */
[C---:B------:R-:W-:Y:S02]  /*01b0*/  VIADD R19, R21.reuse, 0x4 ;  /* 0x0000000415137836 */ /* 0x040fe40000000000 */
[C---:B------:R-:W-:Y:S02]  /*01c0*/  VIADD R25, R21.reuse, 0x8 ;  /* 0x0000000815197836 */ /* 0x040fe40000000000 */
[C---:B------:R-:W-:Y:S02]  /*01d0*/  VIADD R5, R21.reuse, 0xc ;  /* 0x0000000c15057836 */ /* 0x040fe40000000000 */
[----:B0-----:R-:W-:-:S04]  /*01e0*/  IMAD.WIDE.U32 R16, R21, 0x4, R22 ;  /* 0x0000000415107825 */ /* 0x001fc800078e0016 */
[--C-:B------:R-:W-:Y:S01]  /*01f0*/  IMAD.WIDE.U32 R18, R19, 0x4, R22.reuse ;  /* 0x0000000413127825 */ /* 0x100fe200078e0016 */
[----:B------:R-:W2:Y:S03]  /*0200*/  LDG.E R4, desc[UR6][R16.64] ;  /* 0x0000000610047981 */ /* 0x000ea6000c1e1900 */
[--C-:B------:R-:W-:Y:S01]  /*0210*/  IMAD.WIDE.U32 R24, R25, 0x4, R22.reuse ;  /* 0x0000000419187825 */ /* 0x100fe200078e0016 */
[----:B------:R-:W2:Y:S03]  /*0220*/  LDG.E R6, desc[UR6][R16.64+0x8] ;  /* 0x0000080610067981 */ /* 0x000ea6000c1e1900 */
[----:B------:R-:W-:Y:S01]  /*0230*/  IMAD.WIDE.U32 R22, R5, 0x4, R22 ;  /* 0x0000000405167825 */ /* 0x000fe200078e0016 */
[----:B------:R-:W2:Y:S04]  /*0240*/  LDG.E R7, desc[UR6][R16.64+0xc] ;  /* 0x00000c0610077981 */ /* 0x000ea8000c1e1900 */
[----:B------:R-:W2:Y:S04]  /*0250*/  LDG.E R5, desc[UR6][R16.64+0x4] ;  /* 0x0000040610057981 */ /* 0x000ea8000c1e1900 */
[----:B------:R-:W3:Y:S04]  /*0260*/  LDG.E R8, desc[UR6][R18.64] ;  /* 0x0000000612087981 */ /* 0x000ee8000c1e1900 */
[----:B------:R-:W3:Y:S04]  /*0270*/  LDG.E R9, desc[UR6][R18.64+0x4] ;  /* 0x0000040612097981 */ /* 0x000ee8000c1e1900 */
[----:B------:R-:W3:Y:S04]  /*0280*/  LDG.E R10, desc[UR6][R18.64+0x8] ;  /* 0x00000806120a7981 */ /* 0x000ee8000c1e1900 */
[----:B------:R-:W3:Y:S04]  /*0290*/  LDG.E R11, desc[UR6][R18.64+0xc] ;  /* 0x00000c06120b7981 */ /* 0x000ee8000c1e1900 */
[----:B------:R-:W4:Y:S04]  /*02a0*/  LDG.E R12, desc[UR6][R24.64] ;  /* 0x00000006180c7981 */ /* 0x000f28000c1e1900 */
[----:B------:R-:W4:Y:S04]  /*02b0*/  LDG.E R13, desc[UR6][R24.64+0x4] ;  /* 0x00000406180d7981 */ /* 0x000f28000c1e1900 */
[----:B------:R-:W4:Y:S04]  /*02c0*/  LDG.E R14, desc[UR6][R24.64+0x8] ;  /* 0x00000806180e7981 */ /* 0x000f28000c1e1900 */
[----:B------:R-:W4:Y:S04]  /*02d0*/  LDG.E R15, desc[UR6][R24.64+0xc] ;  /* 0x00000c06180f7981 */ /* 0x000f28000c1e1900 */
[----:B------:R-:W5:Y:S04]  /*02e0*/  LDG.E R16, desc[UR6][R22.64] ;  /* 0x0000000616107981 */ /* 0x000f68000c1e1900 */
[----:B------:R-:W5:Y:S04]  /*02f0*/  LDG.E R17, desc[UR6][R22.64+0x4] ;  /* 0x0000040616117981 */ /* 0x000f68000c1e1900 */
[----:B------:R-:W5:Y:S04]  /*0300*/  LDG.E R18, desc[UR6][R22.64+0x8] ;  /* 0x0000080616127981 */ /* 0x000f68000c1e1900 */
[----:B------:R-:W5:Y:S01]  /*0310*/  LDG.E R19, desc[UR6][R22.64+0xc] ;  /* 0x00000c0616137981 */ /* 0x000f62000c1e1900 */
[----:B------:R-:W-:-:S02]  /*0320*/  IMAD R27, R21, 0x4, R26 ;  /* 0x00000004151b7824 */ /* 0x000fc400078e021a */
[----:B------:R-:W-:-:S05]  /*0330*/  VIADD R21, R21, 0x10 ;  /* 0x0000001015157836 */ /* 0x000fca0000000000 */
[----:B------:R-:W-:Y:S01]  /*0340*/  ISETP.GE.AND P1, PT, R21, R28, PT ;  /* 0x0000001c1500720c */ /* 0x000fe20003f26270 */
[----:B--2---:R0:W-:Y:S04]  /*0350*/  STS.128 [R27], R4 ;  /* 0x000000041b007388 */ /* 0x0041e80000000c00 */
[----:B---3--:R0:W-:Y:S04]  /*0360*/  STS.128 [R27+0x10], R8 ;  /* 0x000010081b007388 */ /* 0x0081e80000000c00 */
[----:B----4-:R0:W-:Y:S04]  /*0370*/  STS.128 [R27+0x20], R12 ;  /* 0x0000200c1b007388 */ /* 0x0101e80000000c00 */
[----:B-----5:R0:W-:Y:S01]  /*0380*/  STS.128 [R27+0x30], R16 ;  /* 0x000030101b007388 */ /* 0x0201e20000000c00 */
[----:B------:R-:W-:Y:S05]  /*0390*/  @!P1 BRA `(.L_x_4) ;  /* 0xfffffffc00809947 */ /* 0x000fea000383ffff */
.L_x_3:
[----:B0-----:R-:W-:-:S05]  /*03a0*/  IMAD.IADD R4, R0, 0x1, -R21 ;  /* 0x0000000100047824 */ /* 0x001fca00078e0a15 */
[----:B------:R-:W-:-:S13]  /*03b0*/  ISETP.GT.AND P1, PT, R4, 0x4, PT ;  /* 0x000000040400780c */ /* 0x000fda0003f24270 */
[----:B------:R-:W-:Y:S05]  /*03c0*/  @!P1 BRA `(.L_x_5) ;  /* 0x0000000000509947 */ /* 0x000fea0003800000 */
[----:B------:R-:W0:Y:S01]  /*03d0*/  LDC.64 R14, c[0x0][0x380] ;  /* 0x0000e000ff0e7b82 */ /* 0x000e220000000a00 */
[C---:B------:R-:W-:Y:S02]  /*03e0*/  VIADD R5, R21.reuse, 0x4 ;  /* 0x0000000415057836 */ /* 0x040fe40000000000 */
[----:B0-----:R-:W-:-:S04]  /*03f0*/  IMAD.WIDE.U32 R12, R21, 0x4, R14 ;  /* 0x00000004150c7825 */ /* 0x001fc800078e000e */
[----:B------:R-:W-:Y:S01]  /*0400*/  IMAD.WIDE.U32 R14, R5, 0x4, R14 ;  /* 0x00000004050e7825 */ /* 0x000fe200078e000e */
[----:B------:R-:W2:Y:S04]  /*0410*/  LDG.E R4, desc[UR6][R12.64] ;  /* 0x000000060c047981 */ /* 0x000ea8000c1e1900 */
[----:B------:R-:W2:Y:S04]  /*0420*/  LDG.E R5, desc[UR6][R12.64+0x4] ;  /* 0x000004060c057981 */ /* 0x000ea8000c1e1900 */
[----:B------:R-:W2:Y:S04]  /*0430*/  LDG.E R6, desc[UR6][R12.64+0x8] ;  /* 0x000008060c067981 */ /* 0x000ea8000c1e1900 */
[----:B------:R-:W2:Y:S04]  /*0440*/  LDG.E R7, desc[UR6][R12.64+0xc] ;  /* 0x00000c060c077981 */ /* 0x000ea8000c1e1900 */
[----:B------:R-:W3:Y:S04]  /*0450*/  LDG.E R8, desc[UR6][R14.64] ;  /* 0x000000060e087981 */ /* 0x000ee8000c1e1900 */
[----:B------:R-:W3:Y:S04]  /*0460*/  LDG.E R9, desc[UR6][R14.64+0x4] ;  /* 0x000004060e097981 */ /* 0x000ee8000c1e1900 */
[----:B------:R-:W3:Y:S04]  /*0470*/  LDG.E R10, desc[UR6][R14.64+0x8] ;  /* 0x000008060e0a7981 */ /* 0x000ee8000c1e1900 */
[----:B------:R-:W3:Y:S01]  /*0480*/  LDG.E R11, desc[UR6][R14.64+0xc] ;  /* 0x00000c060e0b7981 */ /* 0x000ee2000c1e1900 */
[----:B------:R-:W-:-:S02]  /*0490*/  MOV R16, 0x400 ;  /* 0x0000040000107802 */ /* 0x000fc40000000f00 */
[----:B------:R-:W-:Y:S01]  /*04a0*/  PLOP3.LUT P0, PT, PT, PT, PT, 0x8, 0x80 ;  /* 0x000000000080781c */ /* 0x000fe20003f0e170 */
[----:B------:R-:W0:Y:S02]  /*04b0*/  S2R R17, SR_CgaCtaId ;  /* 0x0000000000117919 */ /* 0x000e240000008800 */
[----:B0-----:R-:W-:-:S05]  /*04c0*/  LEA R16, R17, R16, 0x18 ;  /* 0x0000001011107211 */ /* 0x001fca00078ec0ff */
[C---:B------:R-:W-:Y:S02]  /*04d0*/  IMAD R16, R21.reuse, 0x4, R16 ;  /* 0x0000000415107824 */ /* 0x040fe400078e0210 */
[----:B------:R-:W-:-:S03]  /*04e0*/  VIADD R21, R21, 0x8 ;  /* 0x0000000815157836 */ /* 0x000fc60000000000 */
[----:B--2---:R0:W-:Y:S04]  /*04f0*/  STS.128 [R16], R4 ;  /* 0x0000000410007388 */ /* 0x0041e80000000c00 */
[----:B---3--:R0:W-:Y:S02]  /*0500*/  STS.128 [R16+0x10], R8 ;  /* 0x0000100810007388 */ /* 0x0081e40000000c00 */
.L_x_5:
[----:B------:R-:W-:-:S13]  /*0510*/  ISETP.NE.OR P0, PT, R21, R0, P0 ;  /* 0x000000001500720c */ /* 0x000fda0000705670 */
[----:B------:R-:W-:Y:S05]  /*0520*/  @!P0 BRA `(.L_x_1) ;  /* 0x0000000000388947 */ /* 0x000fea0003800000 */
.L_x_2:
[----:B0-----:R-:W0:Y:S01]  /*0530*/  S2R R5, SR_CgaCtaId ;  /* 0x0000000000057919 */ /* 0x001e220000008800 */
[----:B------:R-:W-:-:S04]  /*0540*/  MOV R4, 0x400 ;  /* 0x0000040000047802 */ /* 0x000fc80000000f00 */
[----:B0-----:R-:W-:-:S07]  /*0550*/  LEA R10, R5, R4, 0x18 ;  /* 0x00000004050a7211 */ /* 0x001fce00078ec0ff */
.L_x_6:
[----:B-1----:R-:W0:Y:S02]  /*0560*/  LDC.64 R4, c[0x0][0x380] ;  /* 0x0000e000ff047b82 */ /* 0x002e240000000a00 */
[----:B0-----:R-:W-:-:S05]  /*0570*/  IMAD.WIDE.U32 R8, R21, 0x4, R4 ;  /* 0x0000000415087825 */ /* 0x001fca00078e0004 */
[----:B------:R-:W2:Y:S04]  /*0580*/  LDG.E R4, desc[UR6][R8.64] ;  /* 0x0000000608047981 */ /* 0x000ea8000c1e1900 */
[----:B------:R-:W2:Y:S04]  /*0590*/  LDG.E R5, desc[UR6][R8.64+0x4] ;  /* 0x0000040608057981 */ /* 0x000ea8000c1e1900 */
[----:B------:R-:W2:Y:S04]  /*05a0*/  LDG.E R6, desc[UR6][R8.64+0x8] ;  /* 0x0000080608067981 */ /* 0x000ea8000c1e1900 */
[----:B------:R-:W2:Y:S01]  /*05b0*/  LDG.E R7, desc[UR6][R8.64+0xc] ;  /* 0x00000c0608077981 */ /* 0x000ea2000c1e1900 */
[----:B------:R-:W-:-:S02]  /*05c0*/  IMAD R11, R21, 0x4, R10 ;  /* 0x00000004150b7824 */ /* 0x000fc400078e020a */
[----:B------:R-:W-:-:S05]  /*05d0*/  VIADD R21, R21, 0x4 ;  /* 0x0000000415157836 */ /* 0x000fca0000000000 */
[----:B------:R-:W-:Y:S01]  /*05e0*/  ISETP.NE.AND P0, PT, R21, R0, PT ;  /* 0x000000001500720c */ /* 0x000fe20003f05270 */
[----:B--2---:R1:W-:-:S12]  /*05f0*/  STS.128 [R11], R4 ;  /* 0x000000040b007388 */ /* 0x0043d80000000c00 */
[----:B------:R-:W-:Y:S05]  /*0600*/  @P0 BRA `(.L_x_6) ;  /* 0xfffffffc00d40947 */ /* 0x000fea000383ffff */
.L_x_1:
[----:B------:R-:W-:-:S13]  /*0610*/  ISETP.NE.AND P0, PT, R20, RZ, PT ;  /* 0x000000ff1400720c */ /* 0x000fda0003f05270 */
[----:B------:R-:W-:Y:S05]  /*0620*/  @!P0 BRA `(.L_x_0) ;  /* 0x0000000000348947 */ /* 0x000fea0003800000 */
[----:B01----:R-:W0:Y:S01]  /*0630*/  S2R R5, SR_CgaCtaId ;  /* 0x0000000000057919 */ /* 0x003e220000008800 */
[----:B------:R-:W1:Y:S01]  /*0640*/  LDC.64 R6, c[0x0][0x380] ;  /* 0x0000e000ff067b82 */ /* 0x000e620000000a00 */
[----:B------:R-:W-:Y:S01]  /*0650*/  MOV R4, 0x400 ;  /* 0x0000040000047802 */ /* 0x000fe20000000f00 */
[----:B------:R-:W-:-:S03]  /*0660*/  UMOV UR4, URZ ;  /* 0x000000ff00047c82 */ /* 0x000fc60008000000 */
[----:B0-----:R-:W-:-:S07]  /*0670*/  LEA R11, R5, R4, 0x18 ;  /* 0x00000004050b7211 */ /* 0x001fce00078ec0ff */
.L_x_7:
[----:B-12---:R-:W-:-:S06]  /*0680*/  IMAD.WIDE.U32 R4, R0, 0x4, R6 ;  /* 0x0000000400047825 */ /* 0x006fcc00078e0006 */
[----:B------:R-:W2:Y:S01]  /*0690*/  LDG.E R4, desc[UR6][R4.64] ;  /* 0x0000000604047981 */ /* 0x000ea2000c1e1900 */
[C---:B------:R-:W-:Y:S01]  /*06a0*/  IMAD R9, R0.reuse, 0x4, R11 ;  /* 0x0000000400097824 */ /* 0x040fe200078e020b */
[----:B------:R-:W-:Y:S01]  /*06b0*/  UIADD3 UR4, UPT, UPT, UR4, 0x1, URZ ;  /* 0x0000000104047890 */ /* 0x000fe2000fffe0ff */
[----:B------:R-:W-:-:S05]  /*06c0*/  VIADD R0, R0, 0x1 ;  /* 0x0000000100007836 */ /* 0x000fca0000000000 */
[----:B------:R-:W-:Y:S01]  /*06d0*/  ISETP.NE.AND P0, PT, R20, UR4, PT ;  /* 0x0000000414007c0c */ /* 0x000fe2000bf05270 */
[----:B--2---:R2:W-:-:S12]  /*06e0*/  STS [R9], R4 ;  /* 0x0000000409007388 */ /* 0x0045d80000000800 */
[----:B------:R-:W-:Y:S05]  /*06f0*/  @P0 BRA `(.L_x_7) ;  /* 0xfffffffc00e00947 */ /* 0x000fea000383ffff */
.L_x_0:
[----:B------:R-:W-:Y:S06]  /*0700*/  BAR.SYNC.DEFER_BLOCKING 0x0 ;  /* 0x0000000000007b1d */ /* 0x000fec0000010000 */
[----:B------:R-:W3:Y:S01]  /*0710*/  LDG.E R2, desc[UR6][R2.64] ;  /* 0x0000000602027981 */ /* 0x000ee2000c1e1900 */
[----:B------:R-:W-:Y:S01]  /*0720*/  VIADD R0, R1, 0x28 ;  /* 0x0000002801007836 */ /* 0x000fe20000000000 */
[----:B01----:R-:W0:Y:S01]  /*0730*/  S2R R5, SR_TID.X ;  /* 0x0000000000057919 */ /* 0x003e220000002100 */
[----:B---3--:R-:W-:-:S13]  /*0740*/  ISETP.GE.AND P0, PT, R2, 0x1, PT ;  /* 0x000000010200780c */ /* 0x008fda0003f06270 */
[----:B0-----:R-:W-:Y:S05]  /*0750*/  @!P0 BRA `(.L_x_8) ;  /* 0x0000000800188947 */ /* 0x001fea0003800000 */
[C---:B------:R-:W-:Y:S01]  /*0760*/  ISETP.GE.U32.AND P0, PT, R2.reuse, 0x4, PT ;  /* 0x000000040200780c */ /* 0x040fe20003f06070 */
[C---:B------:R-:W-:Y:S01]  /*0770*/  IMAD R3, R2.reuse, R5, RZ ;  /* 0x0000000502037224 */ /* 0x040fe200078e02ff */
[----:B------:R-:W-:Y:S01]  /*0780*/  LOP3.LUT R25, R2, 0x3, RZ, 0xc0, !PT ;  /* 0x0000000302197812 */ /* 0x000fe200078ec0ff */
[----:B--2---:R-:W-:-:S10]  /*0790*/  IMAD.MOV.U32 R4, RZ, RZ, RZ ;  /* 0x000000ffff047224 */ /* 0x004fd400078e00ff */
        /* <DEDUP_REMOVED lines=9> */
[----:B------:R-:W0:Y:S01]  /*0830*/  S2UR UR5, SR_CgaCtaId ;  /* 0x00000000000579c3 */ /* 0x000e220000008800 */
[----:B------:R-:W-:Y:S01]  /*0840*/  PLOP3.LUT P0, PT, PT, PT, PT, 0x8, 0x80 ;  /* 0x000000000080781c */ /* 0x000fe20003f0e170 */
[----:B------:R-:W-:Y:S01]  /*0850*/  VIADD R21, R4, 0xfffffff4 ;  /* 0xfffffff404157836 */ /* 0x000fe20000000000 */
[----:B------:R-:W-:Y:S02]  /*0860*/  UMOV UR4, 0x400 ;  /* 0x0000040000047882 */ /* 0x000fe40000000000 */
[----:B0-----:R-:W-:-:S12]  /*0870*/  ULEA UR4, UR5, UR4, 0x18 ;  /* 0x0000000405047291 */ /* 0x001fd8000f8ec0ff */
.L_x_12:
[C---:B-1----:R-:W-:Y:S02]  /*0880*/  IMAD.IADD R6, R3.reuse, 0x1, R20 ;  /* 0x0000000103067824 */ /* 0x042fe400078e0214 */
[C---:B------:R-:W-:Y:S02]  /*0890*/  VIADD R22, R20.reuse, 0x4 ;  /* 0x0000000414167836 */ /* 0x040fe40000000000 */
[----:B------:R-:W-:Y:S01]  /*08a0*/  VIADD R24, R20, 0x8 ;  /* 0x0000000814187836 */ /* 0x000fe20000000000 */
[----:B------:R-:W-:Y:S01]  /*08b0*/  LEA R6, R6, UR4, 0x2 ;  /* 0x0000000406067c11 */ /* 0x000fe2000f8e10ff */
[----:B------:R-:W-:Y:S02]  /*08c0*/  VIADD R26, R20, 0xc ;  /* 0x0000000c141a7836 */ /* 0x000fe40000000000 */
[C---:B------:R-:W-:Y:S02]  /*08d0*/  IMAD.IADD R7, R3.reuse, 0x1, R22 ;  /* 0x0000000103077824 */ /* 0x040fe400078e0216 */
[----:B------:R-:W-:Y:S01]  /*08e0*/  LDS R12, [R6] ;  /* 0x00000000060c7984 */ /* 0x000fe20000000800 */
[----:B------:R-:W-:-:S02]  /*08f0*/  IMAD.IADD R8, R3, 0x1, R24 ;  /* 0x0000000103087824 */ /* 0x000fc400078e0218 */
[----:B------:R-:W-:Y:S01]  /*0900*/  IMAD.IADD R9, R3, 0x1, R26 ;  /* 0x0000000103097824 */ /* 0x000fe200078e021a */
[----:B------:R-:W0:Y:S01]  /*0910*/  LDS R13, [R6+0x4] ;  /* 0x00000400060d7984 */ /* 0x000e220000000800 */
[--C-:B------:R-:W-:Y:S01]  /*0920*/  IMAD R23, R20, 0x4, R1.reuse ;  /* 0x0000000414177824 */ /* 0x100fe200078e0201 */
[----:B------:R-:W-:Y:S01]  /*0930*/  LEA R27, R7, UR4, 0x2 ;  /* 0x00000004071b7c11 */ /* 0x000fe2000f8e10ff */
[--C-:B------:R-:W-:Y:S01]  /*0940*/  IMAD R22, R22, 0x4, R1.reuse ;  /* 0x0000000416167824 */ /* 0x100fe200078e0201 */
[----:B------:R-:W-:Y:S01]  /*0950*/  LEA R28, R8, UR4, 0x2 ;  /* 0x00000004081c7c11 */ /* 0x000fe2000f8e10ff */
[----:B------:R-:W-:Y:S01]  /*0960*/  LDS R18, [R6+0x8] ;  /* 0x0000080006127984 */ /* 0x000fe20000000800 */
[----:B------:R-:W-:Y:S01]  /*0970*/  LEA R29, R9, UR4, 0x2 ;  /* 0x00000004091d7c11 */ /* 0x000fe2000f8e10ff */
[--C-:B------:R-:W-:Y:S02]  /*0980*/  IMAD R24, R24, 0x4, R1.reuse ;  /* 0x0000000418187824 */ /* 0x100fe400078e0201 */
[----:B------:R-:W1:Y:S01]  /*0990*/  LDS R19, [R6+0xc] ;  /* 0x00000c0006137984 */ /* 0x000e620000000800 */
[----:B------:R-:W-:-:S02]  /*09a0*/  IMAD R26, R26, 0x4, R1 ;  /* 0x000000041a1a7824 */ /* 0x000fc400078e0201 */
[----:B------:R-:W-:Y:S01]  /*09b0*/  VIADD R20, R20, 0x10 ;  /* 0x0000001014147836 */ /* 0x000fe20000000000 */
[----:B------:R-:W-:Y:S04]  /*09c0*/  LDS R6, [R27] ;  /* 0x000000001b067984 */ /* 0x000fe80000000800 */
[----:B------:R-:W2:Y:S01]  /*09d0*/  LDS R7, [R27+0x4] ;  /* 0x000004001b077984 */ /* 0x000ea20000000800 */
[----:B------:R-:W-:-:S03]  /*09e0*/  ISETP.GE.AND P1, PT, R20, R21, PT ;  /* 0x000000151400720c */ /* 0x000fc60003f26270 */
[----:B------:R-:W-:Y:S04]  /*09f0*/  LDS R8, [R27+0x8] ;  /* 0x000008001b087984 */ /* 0x000fe80000000800 */
[----:B------:R-:W3:Y:S04]  /*0a00*/  LDS R9, [R27+0xc] ;  /* 0x00000c001b097984 */ /* 0x000ee80000000800 */
[----:B------:R-:W-:Y:S04]  /*0a10*/  LDS R10, [R28] ;  /* 0x000000001c0a7984 */ /* 0x000fe80000000800 */
[----:B------:R-:W4:Y:S04]  /*0a20*/  LDS R11, [R28+0x4] ;  /* 0x000004001c0b7984 */ /* 0x000f280000000800 */
[----:B------:R-:W-:Y:S04]  /*0a30*/  LDS R14, [R29] ;  /* 0x000000001d0e7984 */ /* 0x000fe80000000800 */
[----:B0-----:R-:W-:Y:S04]  /*0a40*/  STL.64 [R23], R12 ;  /* 0x0000000c17007387 */ /* 0x001fe80000100a00 */
[----:B------:R-:W-:Y:S04]  /*0a50*/  LDS R12, [R28+0x8] ;  /* 0x000008001c0c7984 */ /* 0x000fe80000000800 */
[----:B------:R-:W0:Y:S04]  /*0a60*/  LDS R13, [R28+0xc] ;  /* 0x00000c001c0d7984 */ /* 0x000e280000000800 */
[----:B------:R-:W5:Y:S04]  /*0a70*/  LDS R15, [R29+0x4] ;  /* 0x000004001d0f7984 */ /* 0x000f680000000800 */
[----:B------:R-:W-:Y:S04]  /*0a80*/  LDS R16, [R29+0x8] ;  /* 0x000008001d107984 */ /* 0x000fe80000000800 */
[----:B------:R-:W5:Y:S04]  /*0a90*/  LDS R17, [R29+0xc] ;  /* 0x00000c001d117984 */ /* 0x000f680000000800 */
[----:B-1----:R1:W-:Y:S04]  /*0aa0*/  STL.64 [R23+0x8], R18 ;  /* 0x0000081217007387 */ /* 0x0023e80000100a00 */
[----:B------:R1:W-:Y:S04]  /*0ab0*/  STL.64 [R23+0x28], RZ ;  /* 0x000028ff17007387 */ /* 0x0003e80000100a00 */
[----:B------:R1:W-:Y:S04]  /*0ac0*/  STL.64 [R23+0x30], RZ ;  /* 0x000030ff17007387 */ /* 0x0003e80000100a00 */
[----:B--2---:R1:W-:Y:S04]  /*0ad0*/  STL.64 [R22], R6 ;  /* 0x0000000616007387 */ /* 0x0043e80000100a00 */
[----:B------:R1:W-:Y:S04]  /*0ae0*/  STL.64 [R22+0x28], RZ ;  /* 0x000028ff16007387 */ /* 0x0003e80000100a00 */
[----:B------:R1:W-:Y:S04]  /*0af0*/  STL.64 [R22+0x30], RZ ;  /* 0x000030ff16007387 */ /* 0x0003e80000100a00 */
[----:B---3--:R1:W-:Y:S04]  /*0b00*/  STL.64 [R22+0x8], R8 ;  /* 0x0000080816007387 */ /* 0x0083e80000100a00 */
[----:B----4-:R1:W-:Y:S04]  /*0b10*/  STL.64 [R24], R10 ;  /* 0x0000000a18007387 */ /* 0x0103e80000100a00 */
[----:B------:R1:W-:Y:S04]  /*0b20*/  STL.64 [R24+0x28], RZ ;  /* 0x000028ff18007387 */ /* 0x0003e80000100a00 */
[----:B------:R1:W-:Y:S04]  /*0b30*/  STL.64 [R24+0x30], RZ ;  /* 0x000030ff18007387 */ /* 0x0003e80000100a00 */
[----:B0-----:R1:W-:Y:S04]  /*0b40*/  STL.64 [R24+0x8], R12 ;  /* 0x0000080c18007387 */ /* 0x0013e80000100a00 */
[----:B-----5:R1:W-:Y:S04]  /*0b50*/  STL.64 [R26], R14 ;  /* 0x0000000e1a007387 */ /* 0x0203e80000100a00 */
[----:B------:R1:W-:Y:S04]  /*0b60*/  STL.64 [R26+0x28], RZ ;  /* 0x000028ff1a007387 */ /* 0x0003e80000100a00 */
[----:B------:R1:W-:Y:S04]  /*0b70*/  STL.64 [R26+0x30], RZ ;  /* 0x000030ff1a007387 */ /* 0x0003e80000100a00 */
[----:B------:R1:W-:Y:S01]  /*0b80*/  STL.64 [R26+0x8], R16 ;  /* 0x000008101a007387 */ /* 0x0003e20000100a00 */
[----:B------:R-:W-:Y:S05]  /*0b90*/  @!P1 BRA `(.L_x_12) ;  /* 0xfffffffc00389947 */ /* 0x000fea000383ffff */
.L_x_11:
[----:B-1----:R-:W-:-:S05]  /*0ba0*/  IMAD.IADD R6, R4, 0x1, -R20 ;  /* 0x0000000104067824 */ /* 0x002fca00078e0a14 */
[----:B------:R-:W-:-:S13]  /*0bb0*/  ISETP.GT.AND P1, PT, R6, 0x4, PT ;  /* 0x000000040600780c */ /* 0x000fda0003f24270 */
[----:B------:R-:W-:Y:S05]  /*0bc0*/  @!P1 BRA `(.L_x_13) ;  /* 0x0000000000709947 */ /* 0x000fea0003800000 */
[----:B------:R-:W0:Y:S01]  /*0bd0*/  S2UR UR5, SR_CgaCtaId ;  /* 0x00000000000579c3 */ /* 0x000e220000008800 */
[----:B------:R-:W-:Y:S01]  /*0be0*/  UMOV UR4, 0x400 ;  /* 0x0000040000047882 */ /* 0x000fe20000000000 */
[C---:B------:R-:W-:Y:S01]  /*0bf0*/  VIADD R16, R20.reuse, 0x4 ;  /* 0x0000000414107836 */ /* 0x040fe20000000000 */
[----:B------:R-:W-:Y:S01]  /*0c00*/  PLOP3.LUT P0, PT, PT, PT, PT, 0x8, 0x80 ;  /* 0x000000000080781c */ /* 0x000fe20003f0e170 */
[C---:B------:R-:W-:Y:S02]  /*0c10*/  IMAD.IADD R6, R3.reuse, 0x1, R20 ;  /* 0x0000000103067824 */ /* 0x040fe400078e0214 */
[----:B------:R-:W-:Y:S02]  /*0c20*/  IMAD.IADD R7, R3, 0x1, R16 ;  /* 0x0000000103077824 */ /* 0x000fe400078e0210 */
[--C-:B------:R-:W-:Y:S02]  /*0c30*/  IMAD R15, R20, 0x4, R1.reuse ;  /* 0x00000004140f7824 */ /* 0x100fe400078e0201 */
[----:B------:R-:W-:-:S02]  /*0c40*/  IMAD R16, R16, 0x4, R1 ;  /* 0x0000000410107824 */ /* 0x000fc400078e0201 */
[----:B------:R-:W-:Y:S01]  /*0c50*/  VIADD R20, R20, 0x8 ;  /* 0x0000000814147836 */ /* 0x000fe20000000000 */
[----:B------:R-:W-:Y:S04]  /*0c60*/  STL.64 [R15+0x28], RZ ;  /* 0x000028ff0f007387 */ /* 0x000fe80000100a00 */
[----:B------:R-:W-:Y:S01]  /*0c70*/  STL.64 [R15+0x30], RZ ;  /* 0x000030ff0f007387 */ /* 0x000fe20000100a00 */
[----:B0-----:R-:W-:-:S06]  /*0c80*/  ULEA UR4, UR5, UR4, 0x18 ;  /* 0x0000000405047291 */ /* 0x001fcc000f8ec0ff */
[----:B------:R-:W-:Y:S02]  /*0c90*/  LEA R14, R6, UR4, 0x2 ;  /* 0x00000004060e7c11 */ /* 0x000fe4000f8e10ff */
[----:B------:R-:W-:-:S03]  /*0ca0*/  LEA R17, R7, UR4, 0x2 ;  /* 0x0000000407117c11 */ /* 0x000fc6000f8e10ff */
[----:B------:R-:W-:Y:S04]  /*0cb0*/  LDS R6, [R14] ;  /* 0x000000000e067984 */ /* 0x000fe80000000800 */
[----:B------:R-:W0:Y:S04]  /*0cc0*/  LDS R7, [R14+0x4] ;  /* 0x000004000e077984 */ /* 0x000e280000000800 */
[----:B------:R-:W-:Y:S04]  /*0cd0*/  LDS R8, [R14+0x8] ;  /* 0x000008000e087984 */ /* 0x000fe80000000800 */
[----:B------:R-:W1:Y:S04]  /*0ce0*/  LDS R9, [R14+0xc] ;  /* 0x00000c000e097984 */ /* 0x000e680000000800 */
[----:B------:R-:W-:Y:S04]  /*0cf0*/  LDS R10, [R17] ;  /* 0x00000000110a7984 */ /* 0x000fe80000000800 */
[----:B------:R-:W2:Y:S04]  /*0d00*/  LDS R11, [R17+0x4] ;  /* 0x00000400110b7984 */ /* 0x000ea80000000800 */
[----:B------:R-:W-:Y:S04]  /*0d10*/  LDS R12, [R17+0x8] ;  /* 0x00000800110c7984 */ /* 0x000fe80000000800 */
[----:B------:R-:W3:Y:S04]  /*0d20*/  LDS R13, [R17+0xc] ;  /* 0x00000c00110d7984 */ /* 0x000ee80000000800 */
[----:B0-----:R0:W-:Y:S04]  /*0d30*/  STL.64 [R15], R6 ;  /* 0x000000060f007387 */ /* 0x0011e80000100a00 */
[----:B-1----:R0:W-:Y:S04]  /*0d40*/  STL.64 [R15+0x8], R8 ;  /* 0x000008080f007387 */ /* 0x0021e80000100a00 */
[----:B------:R0:W-:Y:S04]  /*0d50*/  STL.64 [R16+0x28], RZ ;  /* 0x000028ff10007387 */ /* 0x0001e80000100a00 */
[----:B--2---:R0:W-:Y:S04]  /*0d60*/  STL.64 [R16], R10 ;  /* 0x0000000a10007387 */ /* 0x0041e80000100a00 */
[----:B------:R0:W-:Y:S04]  /*0d70*/  STL.64 [R16+0x30], RZ ;  /* 0x000030ff10007387 */ /* 0x0001e80000100a00 */
[----:B---3--:R0:W-:Y:S02]  /*0d80*/  STL.64 [R16+0x8], R12 ;  /* 0x0000080c10007387 */ /* 0x0081e40000100a00 */
.L_x_13:
[----:B------:R-:W-:-:S13]  /*0d90*/  ISETP.NE.OR P0, PT, R20, R4, P0 ;  /* 0x000000041400720c */ /* 0x000fda0000705670 */
[----:B------:R-:W-:Y:S05]  /*0da0*/  @!P0 BRA `(.L_x_9) ;  /* 0x0000000000448947 */ /* 0x000fea0003800000 */
.L_x_10:
[----:B------:R-:W1:Y:S01]  /*0db0*/  S2UR UR5, SR_CgaCtaId ;  /* 0x00000000000579c3 */ /* 0x000e620000008800 */
[----:B------:R-:W-:Y:S02]  /*0dc0*/  UMOV UR4, 0x400 ;  /* 0x0000040000047882 */ /* 0x000fe40000000000 */
[----:B-1----:R-:W-:-:S12]  /*0dd0*/  ULEA UR4, UR5, UR4, 0x18 ;  /* 0x0000000405047291 */ /* 0x002fd8000f8ec0ff */
.L_x_14:
[----:B0-2---:R-:W-:Y:S02]  /*0de0*/  IMAD.IADD R6, R3, 0x1, R20 ;  /* 0x0000000103067824 */ /* 0x005fe400078e0214 */
[C---:B------:R-:W-:Y:S02]  /*0df0*/  IMAD R11, R20.reuse, 0x4, R1 ;  /* 0x00000004140b7824 */ /* 0x040fe400078e0201 */
[----:B------:R-:W-:Y:S01]  /*0e00*/  VIADD R20, R20, 0x4 ;  /* 0x0000000414147836 */ /* 0x000fe20000000000 */
[----:B------:R-:W-:Y:S02]  /*0e10*/  LEA R10, R6, UR4, 0x2 ;  /* 0x00000004060a7c11 */ /* 0x000fe4000f8e10ff */
[----:B------:R-:W-:Y:S02]  /*0e20*/  STL.64 [R11+0x28], RZ ;  /* 0x000028ff0b007387 */ /* 0x000fe40000100a00 */
[----:B------:R-:W-:Y:S02]  /*0e30*/  ISETP.NE.AND P0, PT, R20, R4, PT ;  /* 0x000000041400720c */ /* 0x000fe40003f05270 */
[----:B------:R-:W-:Y:S04]  /*0e40*/  LDS R6, [R10] ;  /* 0x000000000a067984 */ /* 0x000fe80000000800 */
[----:B------:R-:W0:Y:S04]  /*0e50*/  LDS R7, [R10+0x4] ;  /* 0x000004000a077984 */ /* 0x000e280000000800 */
[----:B------:R-:W-:Y:S04]  /*0e60*/  LDS R8, [R10+0x8] ;  /* 0x000008000a087984 */ /* 0x000fe80000000800 */
[----:B------:R-:W1:Y:S04]  /*0e70*/  LDS R9, [R10+0xc] ;  /* 0x00000c000a097984 */ /* 0x000e680000000800 */
[----:B------:R2:W-:Y:S04]  /*0e80*/  STL.64 [R11+0x30], RZ ;  /* 0x000030ff0b007387 */ /* 0x0005e80000100a00 */
[----:B0-----:R2:W-:Y:S04]  /*0e90*/  STL.64 [R11], R6 ;  /* 0x000000060b007387 */ /* 0x0015e80000100a00 */
[----:B-1----:R2:W-:Y:S01]  /*0ea0*/  STL.64 [R11+0x8], R8 ;  /* 0x000008080b007387 */ /* 0x0025e20000100a00 */
[----:B------:R-:W-:Y:S05]  /*0eb0*/  @P0 BRA `(.L_x_14) ;  /* 0xfffffffc00c80947 */ /* 0x000fea000383ffff */
.L_x_9:
[----:B------:R-:W-:-:S13]  /*0ec0*/  ISETP.NE.AND P0, PT, R25, RZ, PT ;  /* 0x000000ff1900720c */ /* 0x000fda0003f05270 */
[----:B------:R-:W-:Y:S05]  /*0ed0*/  @!P0 BRA `(.L_x_8) ;  /* 0x0000000000388947 */ /* 0x000fea0003800000 */
[----:B------:R-:W1:Y:S01]  /*0ee0*/  S2UR UR5, SR_CgaCtaId ;  /* 0x00000000000579c3 */ /* 0x000e620000008800 */
[----:B------:R-:W-:Y:S02]  /*0ef0*/  UMOV UR4, 0x400 ;  /* 0x0000040000047882 */ /* 0x000fe40000000000 */
[----:B-1----:R-:W-:-:S03]  /*0f00*/  ULEA UR5, UR5, UR4, 0x18 ;  /* 0x0000000405057291 */ /* 0x002fc6000f8ec0ff */
[----:B------:R-:W-:-:S09]  /*0f10*/  UMOV UR4, URZ ;  /* 0x000000ff00047c82 */ /* 0x000fd20008000000 */
.L_x_15:
[----:B012---:R-:W-:Y:S01]  /*0f20*/  IMAD.IADD R6, R3, 0x1, R4 ;  /* 0x0000000103067824 */ /* 0x007fe200078e0204 */
[----:B------:R-:W-:Y:S01]  /*0f30*/  UIADD3 UR4, UPT, UPT, UR4, 0x1, URZ ;  /* 0x0000000104047890 */ /* 0x000fe2000fffe0ff */
[C---:B------:R-:W-:Y:S02]  /*0f40*/  IMAD R7, R4.reuse, 0x4, R1 ;  /* 0x0000000404077824 */ /* 0x040fe400078e0201 */
[----:B------:R-:W-:Y:S01]  /*0f50*/  VIADD R4, R4, 0x1 ;  /* 0x0000000104047836 */ /* 0x000fe20000000000 */
[----:B------:R-:W-:Y:S02]  /*0f60*/  LEA R6, R6, UR5, 0x2 ;  /* 0x0000000506067c11 */ /* 0x000fe4000f8e10ff */
[----:B------:R-:W-:Y:S01]  /*0f70*/  STL [R7+0x28], RZ ;  /* 0x000028ff07007387 */ /* 0x000fe20000100800 */
[----:B------:R-:W-:-:S03]  /*0f80*/  ISETP.NE.AND P0, PT, R25, UR4, PT ;  /* 0x0000000419007c0c */ /* 0x000fc6000bf05270 */
[----:B------:R-:W0:Y:S04]  /*0f90*/  LDS R6, [R6] ;  /* 0x0000000006067984 */ /* 0x000e280000000800 */
[----:B0-----:R1:W-:Y:S06]  /*0fa0*/  STL [R7], R6 ;  /* 0x0000000607007387 */ /* 0x0013ec0000100800 */
[----:B------:R-:W-:Y:S05]  /*0fb0*/  @P0 BRA `(.L_x_15) ;  /* 0xfffffffc00d80947 */ /* 0x000fea000383ffff */
.L_x_8:
[----:B------:R-:W-:Y:S01]  /*0fc0*/  IMAD R3, R5, 0x4, R0 ;  /* 0x0000000405037824 */ /* 0x000fe200078e0200 */
[----:B------:R-:W-:Y:S01]  /*0fd0*/  ISETP.GE.AND P0, PT, R2, 0x2, PT ;  /* 0x000000020200780c */ /* 0x000fe20003f06270 */
[----:B--2---:R-:W-:-:S05]  /*0fe0*/  IMAD.MOV.U32 R4, RZ, RZ, 0x1 ;  /* 0x00000001ff047424 */ /* 0x004fca00078e00ff */
[----:B------:R2:W-:Y:S07]  /*0ff0*/  STL [R3], R4 ;  /* 0x0000000403007387 */ /* 0x0005ee0000100800 */
[----:B------:R-:W-:Y:S05]  /*1000*/  @!P0 BRA `(.L_x_16) ;  /* 0x0000001800b88947 */ /* 0x000fea0003800000 */
[----:B------:R-:W-:Y:S01]  /*1010*/  BSSY.RECONVERGENT B0, `(.L_x_16) ;  /* 0x00001ad000007945 */ /* 0x000fe20003800200 */
[----:B--2---:R-:W-:-:S07]  /*1020*/  VIADD R3, R5, 0x1 ;  /* 0x0000000105037836 */ /* 0x004fce0000000000 */
.L_x_55:
[----:B------:R-:W-:Y:S01]  /*1030*/  ISETP.GE.AND P0, PT, R2, 0x1, PT ;  /* 0x000000010200780c */ /* 0x000fe20003f06270 */
[----:B------:R-:W-:Y:S01]  /*1040*/  BSSY.RECONVERGENT B1, `(.L_x_17) ;  /* 0x000000c000017945 */ /* 0x000fe20003800200 */
[----:B------:R-:W-:-:S11]  /*1050*/  IMAD.MOV.U32 R4, RZ, RZ, RZ ;  /* 0x000000ffff047224 */ /* 0x000fd600078e00ff */
[----:B------:R-:W-:Y:S05]  /*1060*/  @!P0 BRA `(.L_x_18) ;  /* 0x0000000000248947 */ /* 0x000fea0003800000 */
[----:B------:R-:W-:-:S07]  /*1070*/  IMAD.MOV.U32 R4, RZ, RZ, RZ ;  /* 0x000000ffff047224 */ /* 0x000fce00078e00ff */
.L_x_19:
[----:B01----:R-:W-:-:S06]  /*1080*/  IMAD R6, R4, 0x4, R0 ;  /* 0x0000000404067824 */ /* 0x003fcc00078e0200 */
[----:B------:R-:W2:Y:S02]  /*1090*/  LDL R6, [R6] ;  /* 0x0000000006067983 */ /* 0x000ea40000100800 */
[----:B--2---:R-:W-:-:S13]  /*10a0*/  ISETP.NE.AND P0, PT, R6, RZ, PT ;  /* 0x000000ff0600720c */ /* 0x004fda0003f05270 */
[----:B------:R-:W-:Y:S05]  /*10b0*/  @!P0 BRA `(.L_x_18) ;  /* 0x0000000000108947 */ /* 0x000fea0003800000 */
[----:B------:R-:W-:-:S05]  /*10c0*/  VIADD R4, R4, 0x1 ;  /* 0x0000000104047836 */ /* 0x000fca0000000000 */
[----:B------:R-:W-:-:S13]  /*10d0*/  ISETP.GE.AND P0, PT, R4, R2, PT ;  /* 0x000000020400720c */ /* 0x000fda0003f06270 */
[----:B------:R-:W-:Y:S05]  /*10e0*/  @!P0 BRA `(.L_x_19) ;  /* 0xfffffffc00e48947 */ /* 0x000fea000383ffff */
[----:B------:R-:W-:-:S07]  /*10f0*/  IMAD.MOV.U32 R4, RZ, RZ, RZ ;  /* 0x000000ffff047224 */ /* 0x000fce00078e00ff */
.L_x_18:
[----:B------:R-:W-:Y:S05]  /*1100*/  BSYNC.RECONVERGENT B1 ;  /* 0x0000000000017941 */ /* 0x000fea0003800200 */
.L_x_17:
[----:B01----:R-:W-:Y:S01]  /*1110*/  VIADD R7, R4, 0x1 ;  /* 0x0000000104077836 */ /* 0x003fe20000000000 */
[----:B------:R-:W-:Y:S04]  /*1120*/  BSSY.RECONVERGENT B1, `(.L_x_20) ;  /* 0x000010b000017945 */ /* 0x000fe80003800200 */
[----:B------:R-:W-:-:S13]  /*1130*/  ISETP.GE.AND P0, PT, R7, R2, PT ;  /* 0x000000020700720c */ /* 0x000fda0003f06270 */
[----:B------:R-:W-:Y:S05]  /*1140*/  @P0 BRA `(.L_x_21) ;  /* 0x0000001000200947 */ /* 0x000fea0003800000 */
[----:B------:R-:W-:Y:S01]  /*1150*/  VIADDMNMX R9, R4, 0x2, R2, !PT ;  /* 0x0000000204097846 */ /* 0x000fe20007800102 */
[----:B------:R-:W-:Y:S01]  /*1160*/  BSSY.RECONVERGENT B2, `(.L_x_22) ;  /* 0x000007d000027945 */ /* 0x000fe20003800200 */
[----:B------:R-:W-:Y:S02]  /*1170*/  LOP3.LUT R6, RZ, R4, RZ, 0x33, !PT ;  /* 0x00000004ff067212 */ /* 0x000fe400078e33ff */
[----:B------:R-:W-:-:S03]  /*1180*/  IADD3 R8, PT, PT, R9, -0x2, -R4 ;  /* 0xfffffffe09087810 */ /* 0x000fc60007ffe804 */
[----:B------:R-:W-:Y:S01]  /*1190*/  IMAD.IADD R6, R9, 0x1, R6 ;  /* 0x0000000109067824 */ /* 0x000fe200078e0206 */
[----:B------:R-:W-:-:S04]  /*11a0*/  ISETP.GE.U32.AND P0, PT, R8, 0xf, PT ;  /* 0x0000000f0800780c */ /* 0x000fc80003f06070 */
[----:B------:R-:W-:-:S09]  /*11b0*/  LOP3.LUT R18, R6, 0xf, RZ, 0xc0, !PT ;  /* 0x0000000f06127812 */ /* 0x000fd200078ec0ff */
[----:B------:R-:W-:Y:S05]  /*11c0*/  @!P0 BRA `(.L_x_23) ;  /* 0x0000000400d88947 */ /* 0x000fea0003800000 */
[----:B------:R-:W-:Y:S01]  /*11d0*/  LOP3.LUT R8, R6, 0xfffffff0, RZ, 0xc0, !PT ;  /* 0xfffffff006087812 */ /* 0x000fe200078ec0ff */
[----:B------:R-:W-:Y:S01]  /*11e0*/  BSSY.RECONVERGENT B3, `(.L_x_24) ;  /* 0x0000073000037945 */ /* 0x000fe20003800200 */
[----:B------:R-:W-:-:S03]  /*11f0*/  VIADD R7, R4, 0x8 ;  /* 0x0000000804077836 */ /* 0x000fc60000000000 */
[----:B------:R-:W-:-:S07]  /*1200*/  IMAD.MOV R8, RZ, RZ, -R8 ;  /* 0x000000ffff087224 */ /* 0x000fce00078e0a08 */
.L_x_25:
[----:B------:R-:W-:-:S04]  /*1210*/  VIADD R14, R7, 0xfffffff9 ;  /* 0xfffffff9070e7836 */ /* 0x000fc80000000000 */
[----:B------:R-:W-:-:S05]  /*1220*/  IMAD R9, R14, 0x4, R1 ;  /* 0x000000040e097824 */ /* 0x000fca00078e0201 */
[----:B------:R-:W2:Y:S04]  /*1230*/  LDL R11, [R9+0x28] ;  /* 0x00002800090b7983 */ /* 0x000ea80000100800 */
[----:B------:R-:W3:Y:S01]  /*1240*/  LDL R10, [R9+0x2c] ;  /* 0x00002c00090a7983 */ /* 0x000ee20000100800 */
[----:B--2---:R-:W-:-:S13]  /*1250*/  ISETP.NE.AND P0, PT, R11, RZ, PT ;  /* 0x000000ff0b00720c */ /* 0x004fda0003f05270 */
[----:B------:R-:W-:Y:S01]  /*1260*/  @!P0 IMAD R13, R4, 0x4, R1 ;  /* 0x00000004040d8824 */ /* 0x000fe200078e0201 */
[----:B------:R-:W2:Y:S05]  /*1270*/  @!P0 LDL R12, [R9] ;  /* 0x00000000090c8983 */ /* 0x000eaa0000100800 */
[----:B------:R-:W2:Y:S01]  /*1280*/  @!P0 LDL R13, [R13] ;  /* 0x000000000d0d8983 */ /* 0x000ea20000100800 */
[----:B---3--:R-:W-:Y:S02]  /*1290*/  ISETP.NE.AND P2, PT, R10, RZ, PT ;  /* 0x000000ff0a00720c */ /* 0x008fe40003f45270 */
[----:B--2---:R-:W-:Y:S02]  /*12a0*/  @!P0 ISETP.GE.AND P1, PT, R12, R13, PT ;  /* 0x0000000d0c00820c */ /* 0x004fe40003f26270 */
[----:B------:R-:W2:Y:S02]  /*12b0*/  LDL R12, [R9+0x30] ;  /* 0x00003000090c7983 */ /* 0x000ea40000100800 */
[----:B------:R-:W-:-:S07]  /*12c0*/  @!P0 SEL R4, R14, R4, !P1 ;  /* 0x000000040e048207 */ /* 0x000fce0004800000 */
[----:B------:R-:W3:Y:S01]  /*12d0*/  @!P2 LDL R14, [R9+0x4] ;  /* 0x00000400090ea983 */ /* 0x000ee20000100800 */
[----:B------:R-:W-:-:S03]  /*12e0*/  @!P2 IMAD R15, R4, 0x4, R1 ;  /* 0x00000004040fa824 */ /* 0x000fc600078e0201 */
[----:B------:R-:W4:Y:S04]  /*12f0*/  LDL R13, [R9+0x34] ;  /* 0x00003400090d7983 */ /* 0x000f280000100800 */
[----:B------:R-:W3:Y:S01]  /*1300*/  @!P2 LDL R15, [R15] ;  /* 0x000000000f0fa983 */ /* 0x000ee20000100800 */
[----:B--2---:R-:W-:Y:S02]  /*1310*/  ISETP.NE.AND P0, PT, R12, RZ, PT ;  /* 0x000000ff0c00720c */ /* 0x004fe40003f05270 */
[----:B---3--:R-:W-:-:S11]  /*1320*/  ISETP.GE.OR P1, PT, R14, R15, P2 ;  /* 0x0000000f0e00720c */ /* 0x008fd60001726670 */
[----:B------:R-:W2:Y:S02]  /*1330*/  @!P0 LDL R14, [R9+0x8] ;  /* 0x00000800090e8983 */ /* 0x000ea40000100800 */
[----:B------:R-:W-:-:S04]  /*1340*/  @!P1 VIADD R4, R7, 0xfffffffa ;  /* 0xfffffffa07049836 */ /* 0x000fc80000000000 */
[----:B------:R-:W-:-:S05]  /*1350*/  @!P0 IMAD R16, R4, 0x4, R1 ;  /* 0x0000000404108824 */ /* 0x000fca00078e0201 */
[----:B------:R-:W2:Y:S01]  /*1360*/  @!P0 LDL R17, [R16] ;  /* 0x0000000010118983 */ /* 0x000ea20000100800 */
[----:B----4-:R-:W-:-:S13]  /*1370*/  ISETP.NE.AND P1, PT, R13, RZ, PT ;  /* 0x000000ff0d00720c */ /* 0x010fda0003f25270 */
[----:B------:R-:W3:Y:S01]  /*1380*/  @!P1 LDL R15, [R9+0xc] ;  /* 0x00000c00090f9983 */ /* 0x000ee20000100800 */
[----:B--2---:R-:W-:-:S03]  /*1390*/  ISETP.GE.OR P2, PT, R14, R17, P0 ;  /* 0x000000110e00720c */ /* 0x004fc60000746670 */
[----:B------:R-:W2:Y:S10]  /*13a0*/  LDL R14, [R9+0x38] ;  /* 0x00003800090e7983 */ /* 0x000eb40000100800 */
[----:B------:R-:W-:-:S04]  /*13b0*/  @!P2 VIADD R4, R7, 0xfffffffb ;  /* 0xfffffffb0704a836 */ /* 0x000fc80000000000 */
[----:B------:R-:W-:-:S05]  /*13c0*/  @!P1 IMAD R17, R4, 0x4, R1 ;  /* 0x0000000404119824 */ /* 0x000fca00078e0201 */
[----:B------:R-:W3:Y:S04]  /*13d0*/  @!P1 LDL R20, [R17] ;  /* 0x0000000011149983 */ /* 0x000ee80000100800 */
[----:B------:R-:W4:Y:S01]  /*13e0*/  LDL R17, [R9+0x40] ;  /* 0x0000400009117983 */ /* 0x000f220000100800 */
[----:B--2---:R-:W-:-:S13]  /*13f0*/  ISETP.NE.AND P0, PT, R14, RZ, PT ;  /* 0x000000ff0e00720c */ /* 0x004fda0003f05270 */
[----:B------:R-:W2:Y:S01]  /*1400*/  @!P0 LDL R16, [R9+0x10] ;  /* 0x0000100009108983 */ /* 0x000ea20000100800 */
[----:B---3--:R-:W-:-:S03]  /*1410*/  ISETP.GE.OR P2, PT, R15, R20, P1 ;  /* 0x000000140f00720c */ /* 0x008fc60000f46670 */
[----:B------:R-:W3:Y:S10]  /*1420*/  LDL R15, [R9+0x3c] ;  /* 0x00003c00090f7983 */ /* 0x000ef40000100800 */
[----:B------:R-:W-:-:S04]  /*1430*/  @!P2 VIADD R4, R7, 0xfffffffc ;  /* 0xfffffffc0704a836 */ /* 0x000fc80000000000 */
[----:B------:R-:W-:-:S06]  /*1440*/  @!P0 IMAD R19, R4, 0x4, R1 ;  /* 0x0000000404138824 */ /* 0x000fcc00078e0201 */
[----:B------:R-:W2:Y:S01]  /*1450*/  @!P0 LDL R19, [R19] ;  /* 0x0000000013138983 */ /* 0x000ea20000100800 */
[----:B---3--:R-:W-:Y:S02]  /*1460*/  ISETP.NE.AND P1, PT, R15, RZ, PT ;  /* 0x000000ff0f00720c */ /* 0x008fe40003f25270 */
[----:B--2---:R-:W-:-:S11]  /*1470*/  ISETP.GE.OR P2, PT, R16, R19, P0 ;  /* 0x000000131000720c */ /* 0x004fd60000746670 */
[----:B------:R-:W2:Y:S02]  /*1480*/  @!P1 LDL R16, [R9+0x14] ;  /* 0x0000140009109983 */ /* 0x000ea40000100800 */
[----:B------:R-:W-:-:S04]  /*1490*/  @!P2 VIADD R4, R7, 0xfffffffd ;  /* 0xfffffffd0704a836 */ /* 0x000fc80000000000 */
[----:B------:R-:W-:-:S05]  /*14a0*/  @!P1 IMAD R20, R4, 0x4, R1 ;  /* 0x0000000404149824 */ /* 0x000fca00078e0201 */
[----:B------:R-:W2:Y:S01]  /*14b0*/  @!P1 LDL R21, [R20] ;  /* 0x0000000014159983 */ /* 0x000ea20000100800 */
[----:B----4-:R-:W-:-:S03]  /*14c0*/  ISETP.NE.AND P0, PT, R17, RZ, PT ;  /* 0x000000ff1100720c */ /* 0x010fc60003f05270 */
[----:B------:R-:W3:Y:S01]  /*14d0*/  LDL R17, [R9+0x44] ;  /* 0x0000440009117983 */ /* 0x000ee20000100800 */
[----:B--2---:R-:W-:-:S09]  /*14e0*/  ISETP.GE.OR P2, PT, R16, R21, P1 ;  /* 0x000000151000720c */ /* 0x004fd20000f46670 */
[----:B------:R-:W2:Y:S04]  /*14f0*/  @!P0 LDL R16, [R9+0x18] ;  /* 0x0000180009108983 */ /* 0x000ea80000100800 */
[----:B------:R-:W-:-:S04]  /*1500*/  @!P2 VIADD R4, R7, 0xfffffffe ;  /* 0xfffffffe0704a836 */ /* 0x000fc80000000000 */
[----:B------:R-:W-:-:S06]  /*1510*/  @!P0 IMAD R19, R4, 0x4, R1 ;  /* 0x0000000404138824 */ /* 0x000fcc00078e0201 */
[----:B------:R-:W2:Y:S01]  /*1520*/  @!P0 LDL R19, [R19] ;  /* 0x0000000013138983 */ /* 0x000ea20000100800 */
[----:B---3--:R-:W-:-:S03]  /*1530*/  ISETP.NE.AND P1, PT, R17, RZ, PT ;  /* 0x000000ff1100720c */ /* 0x008fc60003f25270 */
[----:B------:R-:W3:Y:S01]  /*1540*/  LDL R17, [R9+0x48] ;  /* 0x0000480009117983 */ /* 0x000ee20000100800 */
[----:B--2---:R-:W-:-:S09]  /*1550*/  ISETP.GE.OR P2, PT, R16, R19, P0 ;  /* 0x000000131000720c */ /* 0x004fd20000746670 */
[----:B------:R-:W2:Y:S04]  /*1560*/  @!P1 LDL R16, [R9+0x1c] ;  /* 0x00001c0009109983 */ /* 0x000ea80000100800 */
[----:B------:R-:W-:-:S04]  /*1570*/  @!P2 VIADD R4, R7, 0xffffffff ;  /* 0xffffffff0704a836 */ /* 0x000fc80000000000 */
[----:B------:R-:W-:-:S05]  /*1580*/  @!P1 IMAD R20, R4, 0x4, R1 ;  /* 0x0000000404149824 */ /* 0x000fca00078e0201 */
[----:B------:R-:W2:Y:S01]  /*1590*/  @!P1 LDL R21, [R20] ;  /* 0x0000000014159983 */ /* 0x000ea20000100800 */
[----:B---3--:R-:W-:-:S03]  /*15a0*/  ISETP.NE.AND P2, PT, R17, RZ, PT ;  /* 0x000000ff1100720c */ /* 0x008fc60003f45270 */
[----:B------:R-:W3:Y:S01]  /*15b0*/  LDL R17, [R9+0x4c] ;  /* 0x00004c0009117983 */ /* 0x000ee20000100800 */
[----:B--2---:R-:W-:-:S09]  /*15c0*/  @!P1 ISETP.GE.AND P0, PT, R16, R21, PT ;  /* 0x000000151000920c */ /* 0x004fd20003f06270 */
[----:B------:R-:W2:Y:S01]  /*15d0*/  @!P2 LDL R16, [R9+0x20] ;  /* 0x000020000910a983 */ /* 0x000ea20000100800 */
[----:B------:R-:W-:-:S05]  /*15e0*/  @!P1 SEL R4, R7, R4, !P0 ;  /* 0x0000000407049207 */ /* 0x000fca0004000000 */
        /* <DEDUP_REMOVED lines=9> */
[----:B---3--:R-:W-:Y:S02]  /*1680*/  ISETP.NE.AND P1, PT, R17, RZ, PT ;  /* 0x000000ff1100720c */ /* 0x008fe40003f25270 */
[----:B--2---:R-:W-:Y:S02]  /*1690*/  ISETP.GE.OR P2, PT, R16, R21, P0 ;  /* 0x000000151000720c */ /* 0x004fe40000746670 */
[----:B------:R-:W2:Y:S11]  /*16a0*/  LDL R16, [R9+0x54] ;  /* 0x0000540009107983 */ /* 0x000eb60000100800 */
[----:B------:R-:W-:-:S04]  /*16b0*/  @!P2 VIADD R4, R7, 0x2 ;  /* 0x000000020704a836 */ /* 0x000fc80000000000 */
[----:B------:R-:W-:-:S05]  /*16c0*/  @!P1 IMAD R17, R4, 0x4, R1 ;  /* 0x0000000404119824 */ /* 0x000fca00078e0201 */
[----:B------:R-:W3:Y:S01]  /*16d0*/  @!P1 LDL R22, [R17] ;  /* 0x0000000011169983 */ /* 0x000ee20000100800 */
[----:B--2---:R-:W-:Y:S02]  /*16e0*/  ISETP.NE.AND P0, PT, R16, RZ, PT ;  /* 0x000000ff1000720c */ /* 0x004fe40003f05270 */
[----:B---3--:R-:W-:Y:S02]  /*16f0*/  ISETP.GE.OR P2, PT, R11, R22, P1 ;  /* 0x000000160b00720c */ /* 0x008fe40000f46670 */
        /* <DEDUP_REMOVED lines=8> */
[----:B------:R-:W-:-:S06]  /*1780*/  @!P1 IMAD R11, R4, 0x4, R1 ;  /* 0x00000004040b9824 */ /* 0x000fcc00078e0201 */
[----:B------:R-:W3:Y:S01]  /*1790*/  @!P1 LDL R11, [R11] ;  /* 0x000000000b0b9983 */ /* 0x000ee20000100800 */
[----:B--2---:R-:W-:-:S03]  /*17a0*/  ISETP.NE.AND P0, PT, R10, RZ, PT ;  /* 0x000000ff0a00720c */ /* 0x004fc60003f05270 */
[----:B------:R-:W2:Y:S01]  /*17b0*/  LDL R10, [R9+0x60] ;  /* 0x00006000090a7983 */ /* 0x000ea20000100800 */
[----:B---3--:R-:W-:-:S13]  /*17c0*/  ISETP.GE.OR P2, PT, R12, R11, P1 ;  /* 0x0000000b0c00720c */ /* 0x008fda0000f46670 */
        /* <DEDUP_REMOVED lines=9> */
[----:B--2---:R-:W-:Y:S02]  /*1860*/  ISETP.NE.AND P0, PT, R10, RZ, PT ;  /* 0x000000ff0a00720c */ /* 0x004fe40003f05270 */
[----:B---3--:R-:W-:-:S13]  /*1870*/  ISETP.GE.OR P2, PT, R14, R11, P1 ;  /* 0x0000000b0e00720c */ /* 0x008fda0000f46670 */
[----:B------:R-:W-:-:S04]  /*1880*/  @!P2 VIADD R4, R7, 0x7 ;  /* 0x000000070704a836 */ /* 0x000fc80000000000 */
[----:B------:R-:W-:-:S06]  /*1890*/  @!P0 IMAD R10, R4, 0x4, R1 ;  /* 0x00000004040a8824 */ /* 0x000fcc00078e0201 */
[----:B------:R-:W2:Y:S01]  /*18a0*/  @!P0 LDL R10, [R10] ;  /* 0x000000000a0a8983 */ /* 0x000ea20000100800 */
[----:B------:R-:W-:-:S05]  /*18b0*/  VIADD R8, R8, 0x10 ;  /* 0x0000001008087836 */ /* 0x000fca0000000000 */
[----:B------:R-:W-:Y:S02]  /*18c0*/  ISETP.NE.AND P1, PT, R8, RZ, PT ;  /* 0x000000ff0800720c */ /* 0x000fe40003f25270 */
[----:B--2---:R-:W-:-:S13]  /*18d0*/  ISETP.GE.OR P2, PT, R15, R10, P0 ;  /* 0x0000000a0f00720c */ /* 0x004fda0000746670 */
[C---:B------:R-:W-:Y:S02]  /*18e0*/  @!P2 VIADD R4, R7.reuse, 0x8 ;  /* 0x000000080704a836 */ /* 0x040fe40000000000 */
[----:B------:R-:W-:Y:S01]  /*18f0*/  VIADD R7, R7, 0x10 ;  /* 0x0000001007077836 */ /* 0x000fe20000000000 */
[----:B------:R-:W-:Y:S06]  /*1900*/  @P1 BRA `(.L_x_25) ;  /* 0xfffffff800401947 */ /* 0x000fec000383ffff */
[----:B------:R-:W-:Y:S05]  /*1910*/  BSYNC.RECONVERGENT B3 ;  /* 0x0000000000037941 */ /* 0x000fea0003800200 */
.L_x_24:
[----:B------:R-:W-:-:S07]  /*1920*/  VIADD R7, R7, 0xfffffff9 ;  /* 0xfffffff907077836 */ /* 0x000fce0000000000 */
.L_x_23:
[----:B------:R-:W-:Y:S05]  /*1930*/  BSYNC.RECONVERGENT B2 ;  /* 0x0000000000027941 */ /* 0x000fea0003800200 */
.L_x_22:
[----:B------:R-:W-:-:S13]  /*1940*/  ISETP.NE.AND P0, PT, R18, RZ, PT ;  /* 0x000000ff1200720c */ /* 0x000fda0003f05270 */
[----:B------:R-:W-:Y:S05]  /*1950*/  @!P0 BRA `(.L_x_21) ;  /* 0x00000008001c8947 */ /* 0x000fea0003800000 */
[----:B------:R-:W-:Y:S01]  /*1960*/  ISETP.GE.U32.AND P1, PT, R18, 0x8, PT ;  /* 0x000000081200780c */ /* 0x000fe20003f26070 */
[----:B------:R-:W-:Y:S01]  /*1970*/  BSSY.RECONVERGENT B2, `(.L_x_26) ;  /* 0x000003e000027945 */ /* 0x000fe20003800200 */
[----:B------:R-:W-:-:S04]  /*1980*/  LOP3.LUT R13, R6, 0x7, RZ, 0xc0, !PT ;  /* 0x00000007060d7812 */ /* 0x000fc800078ec0ff */
[----:B------:R-:W-:-:S07]  /*1990*/  ISETP.NE.AND P0, PT, R13, RZ, PT ;  /* 0x000000ff0d00720c */ /* 0x000fce0003f05270 */
[----:B------:R-:W-:Y:S06]  /*19a0*/  @!P1 BRA `(.L_x_27) ;  /* 0x0000000000e89947 */ /* 0x000fec0003800000 */
[----:B------:R-:W-:-:S05]  /*19b0*/  IMAD R8, R7, 0x4, R1 ;  /* 0x0000000407087824 */ /* 0x000fca00078e0201 */
[----:B------:R-:W2:Y:S04]  /*19c0*/  LDL R9, [R8+0x28] ;  /* 0x0000280008097983 */ /* 0x000ea80000100800 */
[----:B------:R-:W3:Y:S01]  /*19d0*/  LDL R10, [R8+0x2c] ;  /* 0x00002c00080a7983 */ /* 0x000ee20000100800 */
[----:B--2---:R-:W-:-:S13]  /*19e0*/  ISETP.NE.AND P2, PT, R9, RZ, PT ;  /* 0x000000ff0900720c */ /* 0x004fda0003f45270 */
[----:B------:R-:W-:Y:S01]  /*19f0*/  @!P2 IMAD R11, R4, 0x4, R1 ;  /* 0x00000004040ba824 */ /* 0x000fe200078e0201 */
[----:B------:R-:W2:Y:S04]  /*1a00*/  @!P2 LDL R9, [R8] ;  /* 0x000000000809a983 */ /* 0x000ea80000100800 */
        /* <DEDUP_REMOVED lines=44> */
[----:B--2---:R-:W-:-:S11]  /*1cd0*/  ISETP.GE.OR P3, PT, R9, R14, P2 ;  /* 0x0000000e0900720c */ /* 0x004fd60001766670 */
[----:B------:R-:W2:Y:S02]  /*1ce0*/  @!P1 LDL R9, [R8+0x1c] ;  /* 0x00001c0008099983 */ /* 0x000ea40000100800 */
[----:B------:R-:W-:-:S04]  /*1cf0*/  @!P3 VIADD R4, R7, 0x6 ;  /* 0x000000060704b836 */ /* 0x000fc80000000000 */
[----:B------:R-:W-:-:S06]  /*1d00*/  @!P1 IMAD R10, R4, 0x4, R1 ;  /* 0x00000004040a9824 */ /* 0x000fcc00078e0201 */
[----:B------:R-:W2:Y:S02]  /*1d10*/  @!P1 LDL R10, [R10] ;  /* 0x000000000a0a9983 */ /* 0x000ea40000100800 */
[----:B--2---:R-:W-:-:S13]  /*1d20*/  ISETP.GE.OR P2, PT, R9, R10, P1 ;  /* 0x0000000a0900720c */ /* 0x004fda0000f46670 */
[C---:B------:R-:W-:Y:S02]  /*1d30*/  @!P2 VIADD R4, R7.reuse, 0x7 ;  /* 0x000000070704a836 */ /* 0x040fe40000000000 */
[----:B------:R-:W-:-:S07]  /*1d40*/  VIADD R7, R7, 0x8 ;  /* 0x0000000807077836 */ /* 0x000fce0000000000 */
.L_x_27:
[----:B------:R-:W-:Y:S05]  /*1d50*/  BSYNC.RECONVERGENT B2 ;  /* 0x0000000000027941 */ /* 0x000fea0003800200 */
.L_x_26:
        /* <DEDUP_REMOVED lines=11> */
[----:B------:R-:W2:Y:S05]  /*1e10*/  @!P2 LDL R8, [R10] ;  /* 0x000000000a08a983 */ /* 0x000eaa0000100800 */
[----:B------:R-:W2:Y:S01]  /*1e20*/  @!P2 LDL R11, [R11] ;  /* 0x000000000b0ba983 */ /* 0x000ea20000100800 */
[----:B---3--:R-:W-:-:S03]  /*1e30*/  ISETP.NE.AND P1, PT, R9, RZ, PT ;  /* 0x000000ff0900720c */ /* 0x008fc60003f25270 */
[----:B------:R-:W3:Y:S01]  /*1e40*/  LDL R9, [R10+0x30] ;  /* 0x000030000a097983 */ /* 0x000ee20000100800 */
[----:B--2---:R-:W-:-:S09]  /*1e50*/  @!P2 ISETP.GE.AND P3, PT, R8, R11, PT ;  /* 0x0000000b0800a20c */ /* 0x004fd20003f66270 */
[----:B------:R-:W2:Y:S01]  /*1e60*/  @!P1 LDL R8, [R10+0x4] ;  /* 0x000004000a089983 */ /* 0x000ea20000100800 */
[----:B------:R-:W-:-:S05]  /*1e70*/  @!P2 SEL R4, R7, R4, !P3 ;  /* 0x000000040704a207 */ /* 0x000fca0005800000 */
        /* <DEDUP_REMOVED lines=18> */
.L_x_29:
[----:B------:R-:W-:Y:S05]  /*1fa0*/  BSYNC.RECONVERGENT B2 ;  /* 0x0000000000027941 */ /* 0x000fea0003800200 */
.L_x_28:
[----:B------:R-:W-:Y:S05]  /*1fb0*/  @!P0 BRA `(.L_x_21) ;  /* 0x0000000000848947 */ /* 0x000fea0003800000 */
[----:B------:R-:W-:-:S05]  /*1fc0*/  IMAD R9, R7, 0x4, R1 ;  /* 0x0000000407097824 */ /* 0x000fca00078e0201 */
[----:B------:R-:W2:Y:S01]  /*1fd0*/  LDL R8, [R9+0x28] ;  /* 0x0000280009087983 */ /* 0x000ea20000100800 */
[----:B------:R-:W-:Y:S01]  /*1fe0*/  BSSY.RECONVERGENT B2, `(.L_x_30) ;  /* 0x0000009000027945 */ /* 0x000fe20003800200 */
[----:B------:R-:W-:Y:S02]  /*1ff0*/  ISETP.NE.AND P1, PT, R6, 0x1, PT ;  /* 0x000000010600780c */ /* 0x000fe40003f25270 */
[----:B--2---:R-:W-:-:S13]  /*2000*/  ISETP.NE.AND P0, PT, R8, RZ, PT ;  /* 0x000000ff0800720c */ /* 0x004fda0003f05270 */
[----:B------:R-:W-:Y:S05]  /*2010*/  @P0 BRA `(.L_x_31) ;  /* 0x0000000000140947 */ /* 0x000fea0003800000 */
[----:B------:R-:W-:Y:S01]  /*2020*/  IMAD R10, R4, 0x4, R1 ;  /* 0x00000004040a7824 */ /* 0x000fe200078e0201 */
[----:B------:R-:W2:Y:S04]  /*2030*/  LDL R8, [R9] ;  /* 0x0000000009087983 */ /* 0x000ea80000100800 */
[----:B------:R-:W2:Y:S02]  /*2040*/  LDL R11, [R10] ;  /* 0x000000000a0b7983 */ /* 0x000ea40000100800 */
[----:B--2---:R-:W-:-:S04]  /*2050*/  ISETP.GE.AND P0, PT, R8, R11, PT ;  /* 0x0000000b0800720c */ /* 0x004fc80003f06270 */
[----:B------:R-:W-:-:S09]  /*2060*/  SEL R4, R7, R4, !P0 ;  /* 0x0000000407047207 */ /* 0x000fd20004000000 */
.L_x_31:
[----:B------:R-:W-:Y:S05]  /*2070*/  BSYNC.RECONVERGENT B2 ;  /* 0x0000000000027941 */ /* 0x000fea0003800200 */
.L_x_30:
[----:B------:R-:W-:Y:S05]  /*2080*/  @!P1 BRA `(.L_x_21) ;  /* 0x0000000000509947 */ /* 0x000fea0003800000 */
[----:B------:R-:W2:Y:S01]  /*2090*/  LDL R8, [R9+0x2c] ;  /* 0x00002c0009087983 */ /* 0x000ea20000100800 */
[----:B------:R-:W-:Y:S01]  /*20a0*/  BSSY.RECONVERGENT B2, `(.L_x_32) ;  /* 0x0000009000027945 */ /* 0x000fe20003800200 */
[----:B------:R-:W-:Y:S02]  /*20b0*/  ISETP.NE.AND P1, PT, R6, 0x2, PT ;  /* 0x000000020600780c */ /* 0x000fe40003f25270 */
[----:B--2---:R-:W-:-:S13]  /*20c0*/  ISETP.NE.AND P0, PT, R8, RZ, PT ;  /* 0x000000ff0800720c */ /* 0x004fda0003f05270 */
[----:B------:R-:W-:Y:S05]  /*20d0*/  @P0 BRA `(.L_x_33) ;  /* 0x0000000000140947 */ /* 0x000fea0003800000 */
[----:B------:R-:W-:Y:S01]  /*20e0*/  IMAD R8, R4, 0x4, R1 ;  /* 0x0000000404087824 */ /* 0x000fe200078e0201 */
[----:B------:R-:W2:Y:S04]  /*20f0*/  LDL R6, [R9+0x4] ;  /* 0x0000040009067983 */ /* 0x000ea80000100800 */
[----:B------:R-:W2:Y:S02]  /*2100*/  LDL R11, [R8] ;  /* 0x00000000080b7983 */ /* 0x000ea40000100800 */
[----:B--2---:R-:W-:-:S13]  /*2110*/  ISETP.GE.AND P0, PT, R6, R11, PT ;  /* 0x0000000b0600720c */ /* 0x004fda0003f06270 */
[----:B------:R-:W-:-:S07]  /*2120*/  @!P0 VIADD R4, R7, 0x1 ;  /* 0x0000000107048836 */ /* 0x000fce0000000000 */
.L_x_33:
[----:B------:R-:W-:Y:S05]  /*2130*/  BSYNC.RECONVERGENT B2 ;  /* 0x0000000000027941 */ /* 0x000fea0003800200 */
.L_x_32:
[----:B------:R-:W-:Y:S05]  /*2140*/  @!P1 BRA `(.L_x_21) ;  /* 0x0000000000209947 */ /* 0x000fea0003800000 */
[----:B------:R-:W2:Y:S02]  /*2150*/  LDL R6, [R9+0x30] ;  /* 0x0000300009067983 */ /* 0x000ea40000100800 */
[----:B--2---:R-:W-:-:S13]  /*2160*/  ISETP.NE.AND P0, PT, R6, RZ, PT ;  /* 0x000000ff0600720c */ /* 0x004fda0003f05270 */
[----:B------:R-:W-:Y:S05]  /*2170*/  @P0 BRA `(.L_x_21) ;  /* 0x0000000000140947 */ /* 0x000fea0003800000 */
[----:B------:R-:W-:Y:S01]  /*2180*/  IMAD R8, R4, 0x4, R1 ;  /* 0x0000000404087824 */ /* 0x000fe200078e0201 */
[----:B------:R-:W2:Y:S04]  /*2190*/  LDL R6, [R9+0x8] ;  /* 0x0000080009067983 */ /* 0x000ea80000100800 */
[----:B------:R-:W2:Y:S02]  /*21a0*/  LDL R11, [R8] ;  /* 0x00000000080b7983 */ /* 0x000ea40000100800 */
[----:B--2---:R-:W-:-:S13]  /*21b0*/  ISETP.GE.AND P0, PT, R6, R11, PT ;  /* 0x0000000b0600720c */ /* 0x004fda0003f06270 */
[----:B------:R-:W-:-:S07]  /*21c0*/  @!P0 VIADD R4, R7, 0x2 ;  /* 0x0000000207048836 */ /* 0x000fce0000000000 */
.L_x_21:
[----:B------:R-:W-:Y:S05]  /*21d0*/  BSYNC.RECONVERGENT B1 ;  /* 0x0000000000017941 */ /* 0x000fea0003800200 */
.L_x_20:
[----:B------:R-:W-:Y:S01]  /*21e0*/  IMAD R6, R4, 0x4, R1 ;  /* 0x0000000404067824 */ /* 0x000fe200078e0201 */
[----:B------:R-:W-:Y:S01]  /*21f0*/  ISETP.GE.AND P0, PT, R2, 0x1, PT ;  /* 0x000000010200780c */ /* 0x000fe20003f06270 */
[----:B------:R-:W-:Y:S01]  /*2200*/  IMAD.MOV.U32 R7, RZ, RZ, 0x1 ;  /* 0x00000001ff077424 */ /* 0x000fe200078e00ff */
[----:B------:R-:W-:Y:S04]  /*2210*/  BSSY.RECONVERGENT B2, `(.L_x_34) ;  /* 0x0000073000027945 */ /* 0x000fe80003800200 */
[----:B------:R0:W-:Y:S07]  /*2220*/  STL [R6+0x28], R7 ;  /* 0x0000280706007387 */ /* 0x0001ee0000100800 */
[----:B------:R-:W-:Y:S05]  /*2230*/  @!P0 BRA `(.L_x_35) ;  /* 0x0000000400c08947 */ /* 0x000fea0003800000 */
[C---:B------:R-:W-:Y:S01]  /*2240*/  ISETP.GE.U32.AND P0, PT, R2.reuse, 0x4, PT ;  /* 0x000000040200780c */ /* 0x040fe20003f06070 */
[----:B------:R-:W-:Y:S01]  /*2250*/  BSSY.RECONVERGENT B1, `(.L_x_36) ;  /* 0x0000040000017945 */ /* 0x000fe20003800200 */
[----:B------:R-:W-:Y:S01]  /*2260*/  LOP3.LUT R16, R2, 0x3, RZ, 0xc0, !PT ;  /* 0x0000000302107812 */ /* 0x000fe200078ec0ff */
[----:B0-----:R-:W-:-:S10]  /*2270*/  IMAD.MOV.U32 R7, RZ, RZ, RZ ;  /* 0x000000ffff077224 */ /* 0x001fd400078e00ff */
[----:B------:R-:W-:Y:S05]  /*2280*/  @!P0 BRA `(.L_x_37) ;  /* 0x0000000000f08947 */ /* 0x000fea0003800000 */
[----:B------:R-:W0:Y:S01]  /*2290*/  S2R R8, SR_CgaCtaId ;  /* 0x0000000000087919 */ /* 0x000e220000008800 */
[----:B------:R-:W-:Y:S01]  /*22a0*/  MOV R9, 0x400 ;  /* 0x0000040000097802 */ /* 0x000fe20000000f00 */
[C---:B------:R-:W-:Y:S01]  /*22b0*/  IMAD R11, R2.reuse, R4, RZ ;  /* 0x00000004020b7224 */ /* 0x040fe200078e02ff */
[----:B------:R-:W-:Y:S01]  /*22c0*/  LOP3.LUT R7, R2, 0x7ffffffc, RZ, 0xc0, !PT ;  /* 0x7ffffffc02077812 */ /* 0x000fe200078ec0ff */
[----:B------:R-:W-:Y:S01]  /*22d0*/  IMAD.MOV.U32 R10, RZ, RZ, RZ ;  /* 0x000000ffff0a7224 */ /* 0x000fe200078e00ff */
[----:B0-----:R-:W-:-:S07]  /*22e0*/  LEA R9, R8, R9, 0x18 ;  /* 0x0000000908097211 */ /* 0x001fce00078ec0ff */
.L_x_46:
[----:B0123--:R-:W-:-:S05]  /*22f0*/  IMAD R8, R10, 0x4, R1 ;  /* 0x000000040a087824 */ /* 0x00ffca00078e0201 */
[----:B------:R-:W2:Y:S04]  /*2300*/  LDL R12, [R8+0x28] ;  /* 0x00002800080c7983 */ /* 0x000ea80000100800 */
[----:B------:R-:W3:Y:S04]  /*2310*/  LDL R14, [R8+0x30] ;  /* 0x00003000080e7983 */ /* 0x000ee80000100800 */
[----:B------:R-:W4:Y:S04]  /*2320*/  LDL R13, [R8+0x2c] ;  /* 0x00002c00080d7983 */ /* 0x000f280000100800 */
[----:B------:R-:W5:Y:S01]  /*2330*/  LDL R15, [R8+0x34] ;  /* 0x00003400080f7983 */ /* 0x000f620000100800 */
[----:B------:R-:W-:Y:S01]  /*2340*/  BSSY.RECONVERGENT B3, `(.L_x_38) ;  /* 0x0000011000037945 */ /* 0x000fe20003800200 */
[----:B--2---:R-:W-:Y:S01]  /*2350*/  ISETP.NE.AND P4, PT, R12, RZ, PT ;  /* 0x000000ff0c00720c */ /* 0x004fe20003f85270 */
[----:B------:R-:W-:-:S02]  /*2360*/  IMAD.IADD R12, R11, 0x1, R10 ;  /* 0x000000010b0c7824 */ /* 0x000fc400078e020a */
[----:B------:R-:W-:Y:S01]  /*2370*/  VIADD R10, R10, 0x4 ;  /* 0x000000040a0a7836 */ /* 0x000fe20000000000 */
[----:B---3--:R-:W-:Y:S01]  /*2380*/  ISETP.NE.AND P1, PT, R14, RZ, PT ;  /* 0x000000ff0e00720c */ /* 0x008fe20003f25270 */
[----:B------:R-:W-:Y:S01]  /*2390*/  IMAD R14, R12, 0x4, R9 ;  /* 0x000000040c0e7824 */ /* 0x000fe200078e0209 */
[----:B----4-:R-:W-:Y:S02]  /*23a0*/  ISETP.NE.AND P0, PT, R13, RZ, PT ;  /* 0x000000ff0d00720c */ /* 0x010fe40003f05270 */
[----:B------:R-:W-:Y:S02]  /*23b0*/  ISETP.NE.AND P3, PT, R10, R7, PT ;  /* 0x000000070a00720c */ /* 0x000fe40003f65270 */
[----:B-----5:R-:W-:-:S03]  /*23c0*/  ISETP.NE.AND P2, PT, R15, RZ, PT ;  /* 0x000000ff0f00720c */ /* 0x020fc60003f45270 */
[----:B------:R-:W-:Y:S10]  /*23d0*/  @P4 BRA `(.L_x_39) ;  /* 0x00000000001c4947 */ /* 0x000ff40003800000 */
[----:B------:R-:W0:Y:S02]  /*23e0*/  LDS R15, [R14] ;  /* 0x000000000e0f7984 */ /* 0x000e240000000800 */
[----:B0-----:R-:W-:-:S13]  /*23f0*/  ISETP.NE.AND P4, PT, R15, 0x270f, PT ;  /* 0x0000270f0f00780c */ /* 0x001fda0003f85270 */
[----:B------:R-:W-:Y:S05]  /*2400*/  @!P4 BRA `(.L_x_39) ;  /* 0x000000000010c947 */ /* 0x000fea0003800000 */
[----:B------:R-:W2:Y:S04]  /*2410*/  LDL R12, [R8] ;  /* 0x00000000080c7983 */ /* 0x000ea80000100800 */
[----:B------:R-:W2:Y:S02]  /*2420*/  LDL R13, [R6] ;  /* 0x00000000060d7983 */ /* 0x000ea40000100800 */
[----:B--2---:R-:W-:-:S05]  /*2430*/  VIADDMNMX R13, R15, R13, R12, PT ;  /* 0x0000000d0f0d7246 */ /* 0x004fca000380010c */
[----:B------:R0:W-:Y:S02]  /*2440*/  STL [R8], R13 ;  /* 0x0000000d08007387 */ /* 0x0001e40000100800 */
.L_x_39:
[----:B------:R-:W-:Y:S05]  /*2450*/  BSYNC.RECONVERGENT B3 ;  /* 0x0000000000037941 */ /* 0x000fea0003800200 */
.L_x_38:
[----:B------:R-:W-:Y:S04]  /*2460*/  BSSY.RECONVERGENT B3, `(.L_x_40) ;  /* 0x0000009000037945 */ /* 0x000fe80003800200 */
[----:B------:R-:W-:Y:S05]  /*2470*/  @P0 BRA `(.L_x_41) ;  /* 0x00000000001c0947 */ /* 0x000fea0003800000 */
[----:B0-----:R-:W0:Y:S02]  /*2480*/  LDS R13, [R14+0x4] ;  /* 0x000004000e0d7984 */ /* 0x001e240000000800 */
[----:B0-----:R-:W-:-:S13]  /*2490*/  ISETP.NE.AND P0, PT, R13, 0x270f, PT ;  /* 0x0000270f0d00780c */ /* 0x001fda0003f05270 */
[----:B------:R-:W-:Y:S05]  /*24a0*/  @!P0 BRA `(.L_x_41) ;  /* 0x0000000000108947 */ /* 0x000fea0003800000 */
[----:B------:R-:W2:Y:S04]  /*24b0*/  LDL R15, [R8+0x4] ;  /* 0x00000400080f7983 */ /* 0x000ea80000100800 */
[----:B------:R-:W2:Y:S02]  /*24c0*/  LDL R12, [R6] ;  /* 0x00000000060c7983 */ /* 0x000ea40000100800 */
[----:B--2---:R-:W-:-:S05]  /*24d0*/  VIADDMNMX R13, R13, R12, R15, PT ;  /* 0x0000000c0d0d7246 */ /* 0x004fca000380010f */
[----:B------:R1:W-:Y:S02]  /*24e0*/  STL [R8+0x4], R13 ;  /* 0x0000040d08007387 */ /* 0x0003e40000100800 */
.L_x_41:
[----:B------:R-:W-:Y:S05]  /*24f0*/  BSYNC.RECONVERGENT B3 ;  /* 0x0000000000037941 */ /* 0x000fea0003800200 */
.L_x_40:
[----:B------:R-:W-:Y:S04]  /*2500*/  BSSY.RECONVERGENT B3, `(.L_x_42) ;  /* 0x0000009000037945 */ /* 0x000fe80003800200 */
[----:B------:R-:W-:Y:S05]  /*2510*/  @P1 BRA `(.L_x_43) ;  /* 0x00000000001c1947 */ /* 0x000fea0003800000 */
[----:B------:R-:W2:Y:S02]  /*2520*/  LDS R15, [R14+0x8] ;  /* 0x000008000e0f7984 */ /* 0x000ea40000000800 */
[----:B--2---:R-:W-:-:S13]  /*2530*/  ISETP.NE.AND P0, PT, R15, 0x270f, PT ;  /* 0x0000270f0f00780c */ /* 0x004fda0003f05270 */
[----:B------:R-:W-:Y:S05]  /*2540*/  @!P0 BRA `(.L_x_43) ;  /* 0x0000000000108947 */ /* 0x000fea0003800000 */
[----:B------:R-:W2:Y:S04]  /*2550*/  LDL R12, [R8+0x8] ;  /* 0x00000800080c7983 */ /* 0x000ea80000100800 */
[----:B01----:R-:W2:Y:S02]  /*2560*/  LDL R13, [R6] ;  /* 0x00000000060d7983 */ /* 0x003ea40000100800 */
[----:B--2---:R-:W-:-:S05]  /*2570*/  VIADDMNMX R13, R15, R13, R12, PT ;  /* 0x0000000d0f0d7246 */ /* 0x004fca000380010c */
[----:B------:R2:W-:Y:S02]  /*2580*/  STL [R8+0x8], R13 ;  /* 0x0000080d08007387 */ /* 0x0005e40000100800 */
.L_x_43:
[----:B------:R-:W-:Y:S05]  /*2590*/  BSYNC.RECONVERGENT B3 ;  /* 0x0000000000037941 */ /* 0x000fea0003800200 */
.L_x_42:
[----:B------:R-:W-:Y:S04]  /*25a0*/  BSSY.RECONVERGENT B3, `(.L_x_44) ;  /* 0x0000009000037945 */ /* 0x000fe80003800200 */
[----:B------:R-:W-:Y:S05]  /*25b0*/  @P2 BRA `(.L_x_45) ;  /* 0x00000000001c2947 */ /* 0x000fea0003800000 */
[----:B012---:R-:W0:Y:S02]  /*25c0*/  LDS R13, [R14+0xc] ;  /* 0x00000c000e0d7984 */ /* 0x007e240000000800 */
[----:B0-----:R-:W-:-:S13]  /*25d0*/  ISETP.NE.AND P0, PT, R13, 0x270f, PT ;  /* 0x0000270f0d00780c */ /* 0x001fda0003f05270 */
[----:B------:R-:W-:Y:S05]  /*25e0*/  @!P0 BRA `(.L_x_45) ;  /* 0x0000000000108947 */ /* 0x000fea0003800000 */
[----:B------:R-:W2:Y:S04]  /*25f0*/  LDL R14, [R8+0xc] ;  /* 0x00000c00080e7983 */ /* 0x000ea80000100800 */
[----:B------:R-:W2:Y:S02]  /*2600*/  LDL R12, [R6] ;  /* 0x00000000060c7983 */ /* 0x000ea40000100800 */
[----:B--2---:R-:W-:-:S05]  /*2610*/  VIADDMNMX R13, R13, R12, R14, PT ;  /* 0x0000000c0d0d7246 */ /* 0x004fca000380010e */
[----:B------:R3:W-:Y:S02]  /*2620*/  STL [R8+0xc], R13 ;  /* 0x00000c0d08007387 */ /* 0x0007e40000100800 */
.L_x_45:
[----:B------:R-:W-:Y:S05]  /*2630*/  BSYNC.RECONVERGENT B3 ;  /* 0x0000000000037941 */ /* 0x000fea0003800200 */
.L_x_44:
[----:B------:R-:W-:Y:S05]  /*2640*/  @P3 BRA `(.L_x_46) ;  /* 0xfffffffc00283947 */ /* 0x000fea000383ffff */
.L_x_37:
[----:B------:R-:W-:Y:S05]  /*2650*/  BSYNC.RECONVERGENT B1 ;  /* 0x0000000000017941 */ /* 0x000fea0003800200 */
.L_x_36:
[----:B------:R-:W-:-:S13]  /*2660*/  ISETP.NE.AND P0, PT, R16, RZ, PT ;  /* 0x000000ff1000720c */ /* 0x000fda0003f05270 */
[----:B------:R-:W-:Y:S05]  /*2670*/  @!P0 BRA `(.L_x_35) ;  /* 0x0000000000b08947 */ /* 0x000fea0003800000 */
[----:B------:R-:W-:-:S05]  /*2680*/  IMAD R9, R7, 0x4, R1 ;  /* 0x0000000407097824 */ /* 0x000fca00078e0201 */
[----:B0123--:R-:W2:Y:S01]  /*2690*/  LDL R8, [R9+0x28] ;  /* 0x0000280009087983 */ /* 0x00fea20000100800 */
[----:B------:R-:W0:Y:S01]  /*26a0*/  S2UR UR5, SR_CgaCtaId ;  /* 0x00000000000579c3 */ /* 0x000e220000008800 */
[----:B------:R-:W-:Y:S01]  /*26b0*/  UMOV UR4, 0x400 ;  /* 0x0000040000047882 */ /* 0x000fe20000000000 */
[----:B------:R-:W-:Y:S01]  /*26c0*/  IMAD R4, R2, R4, R7 ;  /* 0x0000000402047224 */ /* 0x000fe200078e0207 */
[----:B------:R-:W-:Y:S01]  /*26d0*/  BSSY.RECONVERGENT B1, `(.L_x_47) ;  /* 0x000000d000017945 */ /* 0x000fe20003800200 */
[----:B------:R-:W-:Y:S01]  /*26e0*/  ISETP.NE.AND P1, PT, R16, 0x1, PT ;  /* 0x000000011000780c */ /* 0x000fe20003f25270 */
[----:B0-----:R-:W-:Y:S01]  /*26f0*/  ULEA UR4, UR5, UR4, 0x18 ;  /* 0x0000000405047291 */ /* 0x001fe2000f8ec0ff */
[----:B--2---:R-:W-:-:S05]  /*2700*/  ISETP.NE.AND P0, PT, R8, RZ, PT ;  /* 0x000000ff0800720c */ /* 0x004fca0003f05270 */
[----:B------:R-:W-:-:S08]  /*2710*/  LEA R8, R4, UR4, 0x2 ;  /* 0x0000000404087c11 */ /* 0x000fd0000f8e10ff */
[----:B------:R-:W-:Y:S05]  /*2720*/  @P0 BRA `(.L_x_48) ;  /* 0x00000000001c0947 */ /* 0x000fea0003800000 */
[----:B------:R-:W0:Y:S02]  /*2730*/  LDS R10, [R8] ;  /* 0x00000000080a7984 */ /* 0x000e240000000800 */
[----:B0-----:R-:W-:-:S13]  /*2740*/  ISETP.NE.AND P0, PT, R10, 0x270f, PT ;  /* 0x0000270f0a00780c */ /* 0x001fda0003f05270 */
[----:B------:R-:W-:Y:S05]  /*2750*/  @!P0 BRA `(.L_x_48) ;  /* 0x0000000000108947 */ /* 0x000fea0003800000 */
[----:B------:R-:W2:Y:S04]  /*2760*/  LDL R4, [R9] ;  /* 0x0000000009047983 */ /* 0x000ea80000100800 */
[----:B------:R-:W2:Y:S02]  /*2770*/  LDL R7, [R6] ;  /* 0x0000000006077983 */ /* 0x000ea40000100800 */
[----:B--2---:R-:W-:-:S05]  /*2780*/  VIADDMNMX R4, R10, R7, R4, PT ;  /* 0x000000070a047246 */ /* 0x004fca0003800104 */
[----:B------:R0:W-:Y:S02]  /*2790*/  STL [R9], R4 ;  /* 0x0000000409007387 */ /* 0x0001e40000100800 */
.L_x_48:
[----:B------:R-:W-:Y:S05]  /*27a0*/  BSYNC.RECONVERGENT B1 ;  /* 0x0000000000017941 */ /* 0x000fea0003800200 */
.L_x_47:
[----:B------:R-:W-:Y:S05]  /*27b0*/  @!P1 BRA `(.L_x_35) ;  /* 0x0000000000609947 */ /* 0x000fea0003800000 */
[----:B0-----:R-:W2:Y:S01]  /*27c0*/  LDL R4, [R9+0x2c] ;  /* 0x00002c0009047983 */ /* 0x001ea20000100800 */
[----:B------:R-:W-:Y:S01]  /*27d0*/  BSSY.RECONVERGENT B1, `(.L_x_49) ;  /* 0x000000b000017945 */ /* 0x000fe20003800200 */
[----:B------:R-:W-:Y:S02]  /*27e0*/  ISETP.NE.AND P1, PT, R16, 0x2, PT ;  /* 0x000000021000780c */ /* 0x000fe40003f25270 */
[----:B--2---:R-:W-:-:S13]  /*27f0*/  ISETP.NE.AND P0, PT, R4, RZ, PT ;  /* 0x000000ff0400720c */ /* 0x004fda0003f05270 */
[----:B------:R-:W-:Y:S05]  /*2800*/  @P0 BRA `(.L_x_50) ;  /* 0x00000000001c0947 */ /* 0x000fea0003800000 */
[----:B------:R-:W0:Y:S02]  /*2810*/  LDS R7, [R8+0x4] ;  /* 0x0000040008077984 */ /* 0x000e240000000800 */
[----:B0-----:R-:W-:-:S13]  /*2820*/  ISETP.NE.AND P0, PT, R7, 0x270f, PT ;  /* 0x0000270f0700780c */ /* 0x001fda0003f05270 */
[----:B------:R-:W-:Y:S05]  /*2830*/  @!P0 BRA `(.L_x_50) ;  /* 0x0000000000108947 */ /* 0x000fea0003800000 */
[----:B------:R-:W2:Y:S04]  /*2840*/  LDL R10, [R9+0x4] ;  /* 0x00000400090a7983 */ /* 0x000ea80000100800 */
[----:B------:R-:W2:Y:S02]  /*2850*/  LDL R4, [R6] ;  /* 0x0000000006047983 */ /* 0x000ea40000100800 */
[----:B--2---:R-:W-:-:S05]  /*2860*/  VIADDMNMX R4, R7, R4, R10, PT ;  /* 0x0000000407047246 */ /* 0x004fca000380010a */
[----:B------:R0:W-:Y:S02]  /*2870*/  STL [R9+0x4], R4 ;  /* 0x0000040409007387 */ /* 0x0001e40000100800 */
.L_x_50:
[----:B------:R-:W-:Y:S05]  /*2880*/  BSYNC.RECONVERGENT B1 ;  /* 0x0000000000017941 */ /* 0x000fea0003800200 */
.L_x_49:
[----:B------:R-:W-:Y:S05]  /*2890*/  @!P1 BRA `(.L_x_35) ;  /* 0x0000000000289947 */ /* 0x000fea0003800000 */
[----:B0-----:R-:W2:Y:S02]  /*28a0*/  LDL R4, [R9+0x30] ;  /* 0x0000300009047983 */ /* 0x001ea40000100800 */
[----:B--2---:R-:W-:-:S13]  /*28b0*/  ISETP.NE.AND P0, PT, R4, RZ, PT ;  /* 0x000000ff0400720c */ /* 0x004fda0003f05270 */
[----:B------:R-:W-:Y:S05]  /*28c0*/  @P0 BRA `(.L_x_35) ;  /* 0x00000000001c0947 */ /* 0x000fea0003800000 */
[----:B------:R-:W0:Y:S02]  /*28d0*/  LDS R8, [R8+0x8] ;  /* 0x0000080008087984 */ /* 0x000e240000000800 */
[----:B0-----:R-:W-:-:S13]  /*28e0*/  ISETP.NE.AND P0, PT, R8, 0x270f, PT ;  /* 0x0000270f0800780c */ /* 0x001fda0003f05270 */
[----:B------:R-:W-:Y:S05]  /*28f0*/  @!P0 BRA `(.L_x_35) ;  /* 0x0000000000108947 */ /* 0x000fea0003800000 */
[----:B------:R-:W2:Y:S04]  /*2900*/  LDL R7, [R6] ;  /* 0x0000000006077983 */ /* 0x000ea80000100800 */
[----:B------:R-:W2:Y:S02]  /*2910*/  LDL R4, [R9+0x8] ;  /* 0x0000080009047983 */ /* 0x000ea40000100800 */
[----:B--2---:R-:W-:-:S05]  /*2920*/  VIADDMNMX R4, R8, R7, R4, PT ;  /* 0x0000000708047246 */ /* 0x004fca0003800104 */
[----:B------:R4:W-:Y:S02]  /*2930*/  STL [R9+0x8], R4 ;  /* 0x0000080409007387 */ /* 0x0009e40000100800 */
.L_x_35:
[----:B------:R-:W-:Y:S05]  /*2940*/  BSYNC.RECONVERGENT B2 ;  /* 0x0000000000027941 */ /* 0x000fea0003800200 */
.L_x_34:
[C---:B------:R-:W-:Y:S01]  /*2950*/  ISETP.GE.AND P0, PT, R2.reuse, 0x1, PT ;  /* 0x000000010200780c */ /* 0x040fe20003f06270 */
[----:B------:R-:W-:Y:S01]  /*2960*/  BSSY.RECONVERGENT B1, `(.L_x_51) ;  /* 0x0000013000017945 */ /* 0x000fe20003800200 */
[----:B0123--:R-:W-:-:S11]  /*2970*/  IMAD R13, R2, R5, RZ ;  /* 0x00000005020d7224 */ /* 0x00ffd600078e02ff */
[----:B------:R-:W-:Y:S05]  /*2980*/  @!P0 BRA `(.L_x_52) ;  /* 0x0000000000408947 */ /* 0x000fea0003800000 */
[----:B------:R-:W0:Y:S01]  /*2990*/  LDC.64 R10, c[0x0][0x390] ;  /* 0x0000e400ff0a7b82 */ /* 0x000e220000000a00 */
[----:B------:R-:W-:Y:S01]  /*29a0*/  BSSY.RECONVERGENT B2, `(.L_x_53) ;  /* 0x000000d000027945 */ /* 0x000fe20003800200 */
[----:B------:R-:W-:-:S06]  /*29b0*/  IMAD.MOV.U32 R2, RZ, RZ, RZ ;  /* 0x000000ffff027224 */ /* 0x000fcc00078e00ff */
[----:B----4-:R-:W1:Y:S02]  /*29c0*/  LDC.64 R8, c[0x0][0x388] ;  /* 0x0000e200ff087b82 */ /* 0x010e640000000a00 */
.L_x_54:
[----:B------:R-:W-:-:S05]  /*29d0*/  IMAD R4, R2, 0x4, R1 ;  /* 0x0000000402047824 */ /* 0x000fca00078e0201 */
[----:B------:R-:W2:Y:S01]  /*29e0*/  LDL R15, [R4] ;  /* 0x00000000040f7983 */ /* 0x000ea20000100800 */
[----:B-1----:R-:W-:-:S05]  /*29f0*/  IMAD.WIDE.U32 R6, R13, 0x4, R8 ;  /* 0x000000040d067825 */ /* 0x002fca00078e0008 */
[----:B--2---:R2:W-:Y:S04]  /*2a00*/  STG.E desc[UR6][R6.64], R15 ;  /* 0x0000000f06007986 */ /* 0x0045e8000c101906 */
[----:B0-----:R-:W3:Y:S01]  /*2a10*/  LDG.E R12, desc[UR6][R10.64] ;  /* 0x000000060a0c7981 */ /* 0x001ee2000c1e1900 */
[----:B------:R-:W-:Y:S02]  /*2a20*/  VIADD R13, R13, 0x1 ;  /* 0x000000010d0d7836 */ /* 0x000fe40000000000 */
[----:B------:R-:W-:Y:S02]  /*2a30*/  VIADD R2, R2, 0x1 ;  /* 0x0000000102027836 */ /* 0x000fe40000000000 */
[----:B---3--:R-:W-:-:S05]  /*2a40*/  IMAD R14, R3, R12, RZ ;  /* 0x0000000c030e7224 */ /* 0x008fca00078e02ff */
[----:B------:R-:W-:-:S13]  /*2a50*/  ISETP.GE.AND P0, PT, R13, R14, PT ;  /* 0x0000000e0d00720c */ /* 0x000fda0003f06270 */
[----:B--2---:R-:W-:Y:S05]  /*2a60*/  @!P0 BRA `(.L_x_54) ;  /* 0xfffffffc00d88947 */ /* 0x004fea000383ffff */
[----:B------:R-:W-:Y:S05]  /*2a70*/  BSYNC.RECONVERGENT B2 ;  /* 0x0000000000027941 */ /* 0x000fea0003800200 */
.L_x_53:
[----:B------:R-:W-:-:S07]  /*2a80*/  IMAD.MOV.U32 R2, RZ, RZ, R12 ;  /* 0x000000ffff027224 */ /* 0x000fce00078e000c */
.L_x_52:
[----:B------:R-:W-:Y:S05]  /*2a90*/  BSYNC.RECONVERGENT B1 ;  /* 0x0000000000017941 */ /* 0x000fea0003800200 */
.L_x_51:
[----:B------:R-:W-:Y:S02]  /*2aa0*/  VIADD R13, R13, 0x1 ;  /* 0x000000010d0d7836 */ /* 0x000fe40000000000 */
[----:B----4-:R-:W-:-:S05]  /*2ab0*/  VIADD R4, R2, 0xffffffff ;  /* 0xffffffff02047836 */ /* 0x010fca0000000000 */
[----:B------:R-:W-:-:S13]  /*2ac0*/  ISETP.GE.AND P0, PT, R13, R4, PT ;  /* 0x000000040d00720c */ /* 0x000fda0003f06270 */
[----:B------:R-:W-:Y:S05]  /*2ad0*/  @!P0 BRA `(.L_x_55) ;  /* 0xffffffe400548947 */ /* 0x000fea000383ffff */
[----:B------:R-:W-:Y:S05]  /*2ae0*/  BSYNC.RECONVERGENT B0 ;  /* 0x0000000000007941 */ /* 0x000fea0003800200 */
.L_x_16:
[----:B--2---:R-:W2:Y:S01]  /*2af0*/  LDC.64 R2, c[0x0][0x390] ;  /* 0x0000e400ff027b82 */ /* 0x004ea20000000a00 */
[----:B------:R-:W-:-:S05]  /*2b00*/  IMAD.MOV.U32 R5, RZ, RZ, 0x1 ;  /* 0x00000001ff057424 */ /* 0x000fca00078e00ff */
[----:B--2---:R-:W-:Y:S01]  /*2b10*/  STG.E desc[UR6][R2.64], R5 ;  /* 0x0000000502007986 */ /* 0x004fe2000c101906 */
[----:B------:R-:W-:Y:S05]  /*2b20*/  EXIT ;  /* 0x000000000000794d */ /* 0x000fea0003800000 */
.L_x_56:
[----:B------:R-:W-:-:S00]  /*2b30*/  BRA `(.L_x_56) ;  /* 0xfffffffc00fc7947 */ /* 0x000fc0000383ffff */
[----:B------:R-:W-:-:S00]  /*2b40*/  NOP ;  /* 0x0000000000007918 */ /* 0x000fc00000000000 */
        /* <DEDUP_REMOVED lines=11> */
.L_x_57:


//--------------------- .nv.shared._Z9dijkstrasPiS_S_ --------------------------
	.section	.nv.shared._Z9dijkstrasPiS_S_,"aw",@nobits
	.sectionflags	@""
	.align	4
.nv.shared._Z9dijkstrasPiS_S_:
	.zero		1104


//--------------------- .nv.shared.reserved.0     --------------------------
	.section	.nv.shared.reserved.0,"aw",@nobits
	.weak		__nv_reservedSMEM_offset_0_alias
	.size		__nv_reservedSMEM_offset_0_alias, 0, 64
	.other		__nv_reservedSMEM_offset_0_alias,@"STO_CUDA_RESERVED_SHARED STV_DEFAULT"
__nv_reservedSMEM_offset_0_alias:
	.zero		0
	.zero		64


//--------------------- .nv.constant0._Z9dijkstrasPiS_S_ --------------------------
	.section	.nv.constant0._Z9dijkstrasPiS_S_,"a",@progbits
	.sectionflags	@""
	.align	4
.nv.constant0._Z9dijkstrasPiS_S_:
	.zero		920


//--------------------- SYMBOLS --------------------------

	.type		.nv.reservedSmem.offset0,@object
	.size		.nv.reservedSmem.offset0,0x4
	.type		.nv.reservedSmem.cap,@object
	.size		.nv.reservedSmem.cap,0x4
